//
// Generated by NVIDIA NVVM Compiler
//
// Compiler Build ID: CL-36424714
// Cuda compilation tools, release 13.0, V13.0.88
// Based on NVVM 20.0.0
//

.version 9.0
.target sm_100
.address_size 64

	// .globl	my_kernel_kernel0
// _ZZ17my_kernel_kernel0E18PaddedInput_shared has been demoted
// _ZZ17my_kernel_kernel0E18placeholder_shared has been demoted

.visible .entry my_kernel_kernel0(
	.param .u64 .ptr .align 1 my_kernel_kernel0_param_0,
	.param .u64 .ptr .align 1 my_kernel_kernel0_param_1,
	.param .u64 .ptr .align 1 my_kernel_kernel0_param_2,
	.param .u64 .ptr .align 1 my_kernel_kernel0_param_3
)
{
	.local .align 16 .b8 	__local_depot0[4800];
	.reg .b64 	%SP;
	.reg .b64 	%SPL;
	.reg .pred 	%p<19>;
	.reg .b16 	%rs<25>;
	.reg .b32 	%r<131>;
	.reg .b32 	%f<356>;
	.reg .b64 	%rd<42>;
	// demoted variable
	.shared .align 4 .b8 _ZZ17my_kernel_kernel0E18PaddedInput_shared[8968];
	// demoted variable
	.shared .align 4 .b8 _ZZ17my_kernel_kernel0E18placeholder_shared[256];
	mov.u64 	%SPL, __local_depot0;
	ld.param.u64 	%rd13, [my_kernel_kernel0_param_0];
	cvta.to.global.u64 	%rd1, %rd13;
	add.u64 	%rd2, %SPL, 0;
	mov.b32 	%r123, 0;
$L__BB0_1:
	mul.lo.s32 	%r27, %r123, 20;
	mul.wide.u32 	%rd15, %r27, 4;
	add.s64 	%rd16, %rd2, %rd15;
	mov.f32 	%f9, 0f00000000;
	st.local.v4.f32 	[%rd16], {%f9, %f9, %f9, %f9};
	st.local.v4.f32 	[%rd16+2400], {%f9, %f9, %f9, %f9};
	st.local.v4.f32 	[%rd16+1200], {%f9, %f9, %f9, %f9};
	st.local.v4.f32 	[%rd16+3600], {%f9, %f9, %f9, %f9};
	st.local.v4.f32 	[%rd16+16], {%f9, %f9, %f9, %f9};
	st.local.v4.f32 	[%rd16+2416], {%f9, %f9, %f9, %f9};
	st.local.v4.f32 	[%rd16+1216], {%f9, %f9, %f9, %f9};
	st.local.v4.f32 	[%rd16+3616], {%f9, %f9, %f9, %f9};
	st.local.v4.f32 	[%rd16+32], {%f9, %f9, %f9, %f9};
	st.local.v4.f32 	[%rd16+2432], {%f9, %f9, %f9, %f9};
	st.local.v4.f32 	[%rd16+1232], {%f9, %f9, %f9, %f9};
	st.local.v4.f32 	[%rd16+3632], {%f9, %f9, %f9, %f9};
	st.local.v4.f32 	[%rd16+48], {%f9, %f9, %f9, %f9};
	st.local.v4.f32 	[%rd16+2448], {%f9, %f9, %f9, %f9};
	st.local.v4.f32 	[%rd16+1248], {%f9, %f9, %f9, %f9};
	st.local.v4.f32 	[%rd16+3648], {%f9, %f9, %f9, %f9};
	st.local.v4.f32 	[%rd16+64], {%f9, %f9, %f9, %f9};
	st.local.v4.f32 	[%rd16+2464], {%f9, %f9, %f9, %f9};
	st.local.v4.f32 	[%rd16+1264], {%f9, %f9, %f9, %f9};
	st.local.v4.f32 	[%rd16+3664], {%f9, %f9, %f9, %f9};
	add.s32 	%r123, %r123, 1;
	setp.ne.s32 	%p1, %r123, 15;
	@%p1 bra 	$L__BB0_1;
	mov.u32 	%r3, %tid.x;
	mov.u32 	%r29, %ctaid.x;
	mul.hi.u32 	%r4, %r29, 715827883;
	mul.lo.s32 	%r30, %r4, 6;
	sub.s32 	%r31, %r29, %r30;
	shr.u32 	%r5, %r31, 1;
	shr.u32 	%r6, %r3, 4;
	shl.b32 	%r32, %r3, 2;
	and.b32  	%r7, %r32, 60;
	mov.b32 	%r124, 0;
$L__BB0_3:
	bar.sync 	0;
	mul.lo.s32 	%r34, %r4, 460800;
	mad.lo.s32 	%r35, %r5, 1280, %r34;
	add.s32 	%r9, %r35, %r124;
	mov.b32 	%r125, 0;
$L__BB0_4:
	shl.b32 	%r36, %r125, 5;
	add.s32 	%r11, %r36, %r3;
	setp.gt.u32 	%p2, %r11, 2241;
	shl.b32 	%r37, %r11, 2;
	mov.u32 	%r38, _ZZ17my_kernel_kernel0E18PaddedInput_shared;
	add.s32 	%r12, %r38, %r37;
	@%p2 bra 	$L__BB0_6;
	setp.gt.u32 	%p3, %r11, 1120;
	selp.b32 	%r39, 230400, 0, %p3;
	add.s32 	%r40, %r11, -1121;
	setp.lt.u32 	%p4, %r11, 1121;
	selp.b32 	%r41, %r11, %r40, %p4;
	mul.hi.u32 	%r42, %r41, -1356305461;
	sub.s32 	%r43, %r41, %r42;
	shr.u32 	%r44, %r43, 1;
	add.s32 	%r45, %r44, %r42;
	shr.u32 	%r46, %r45, 4;
	cvt.u16.u32 	%rs1, %r11;
	mul.hi.u16 	%rs2, %rs1, -10347;
	shr.u16 	%rs3, %rs2, 4;
	mul.lo.s16 	%rs4, %rs3, 19;
	sub.s16 	%rs5, %rs1, %rs4;
	shl.b16 	%rs6, %rs5, 6;
	cvt.u32.u16 	%r47, %rs6;
	add.s32 	%r48, %r9, %r39;
	mad.lo.s32 	%r49, %r46, 3840, %r48;
	add.s32 	%r50, %r49, %r47;
	mul.wide.u32 	%rd17, %r50, 4;
	add.s64 	%rd18, %rd1, %rd17;
	ld.global.nc.f32 	%f10, [%rd18];
	st.shared.f32 	[%r12], %f10;
$L__BB0_6:
	setp.gt.u32 	%p5, %r11, 2209;
	@%p5 bra 	$L__BB0_8;
	add.s32 	%r51, %r11, 32;
	setp.gt.u32 	%p6, %r11, 1088;
	selp.b32 	%r52, 230400, 0, %p6;
	add.s32 	%r53, %r11, -1089;
	setp.lt.u32 	%p7, %r11, 1089;
	selp.b32 	%r54, %r51, %r53, %p7;
	mul.hi.u32 	%r55, %r54, -1356305461;
	sub.s32 	%r56, %r54, %r55;
	shr.u32 	%r57, %r56, 1;
	add.s32 	%r58, %r57, %r55;
	shr.u32 	%r59, %r58, 4;
	cvt.u16.u32 	%rs7, %r51;
	mul.hi.u16 	%rs8, %rs7, -10347;
	shr.u16 	%rs9, %rs8, 4;
	mul.lo.s16 	%rs10, %rs9, 19;
	sub.s16 	%rs11, %rs7, %rs10;
	shl.b16 	%rs12, %rs11, 6;
	cvt.u32.u16 	%r60, %rs12;
	add.s32 	%r61, %r9, %r52;
	mad.lo.s32 	%r62, %r59, 3840, %r61;
	add.s32 	%r63, %r62, %r60;
	mul.wide.u32 	%rd19, %r63, 4;
	add.s64 	%rd20, %rd1, %rd19;
	ld.global.nc.f32 	%f11, [%rd20];
	st.shared.f32 	[%r12+128], %f11;
$L__BB0_8:
	setp.gt.u32 	%p8, %r11, 2177;
	@%p8 bra 	$L__BB0_10;
	add.s32 	%r64, %r11, 64;
	setp.gt.u32 	%p9, %r11, 1056;
	selp.b32 	%r65, 230400, 0, %p9;
	add.s32 	%r66, %r11, -1057;
	setp.lt.u32 	%p10, %r11, 1057;
	selp.b32 	%r67, %r64, %r66, %p10;
	mul.hi.u32 	%r68, %r67, -1356305461;
	sub.s32 	%r69, %r67, %r68;
	shr.u32 	%r70, %r69, 1;
	add.s32 	%r71, %r70, %r68;
	shr.u32 	%r72, %r71, 4;
	cvt.u16.u32 	%rs13, %r64;
	mul.hi.u16 	%rs14, %rs13, -10347;
	shr.u16 	%rs15, %rs14, 4;
	mul.lo.s16 	%rs16, %rs15, 19;
	sub.s16 	%rs17, %rs13, %rs16;
	shl.b16 	%rs18, %rs17, 6;
	cvt.u32.u16 	%r73, %rs18;
	add.s32 	%r74, %r9, %r65;
	mad.lo.s32 	%r75, %r72, 3840, %r74;
	add.s32 	%r76, %r75, %r73;
	mul.wide.u32 	%rd21, %r76, 4;
	add.s64 	%rd22, %rd1, %rd21;
	ld.global.nc.f32 	%f12, [%rd22];
	st.shared.f32 	[%r12+256], %f12;
$L__BB0_10:
	setp.eq.s32 	%p11, %r125, 68;
	@%p11 bra 	$L__BB0_14;
	setp.gt.u32 	%p12, %r11, 2145;
	@%p12 bra 	$L__BB0_13;
	add.s32 	%r77, %r11, 96;
	setp.gt.u32 	%p13, %r11, 1024;
	selp.b32 	%r78, 230400, 0, %p13;
	add.s32 	%r79, %r11, -1025;
	setp.lt.u32 	%p14, %r11, 1025;
	selp.b32 	%r80, %r77, %r79, %p14;
	mul.hi.u32 	%r81, %r80, -1356305461;
	sub.s32 	%r82, %r80, %r81;
	shr.u32 	%r83, %r82, 1;
	add.s32 	%r84, %r83, %r81;
	shr.u32 	%r85, %r84, 4;
	cvt.u16.u32 	%rs19, %r77;
	mul.hi.u16 	%rs20, %rs19, -10347;
	shr.u16 	%rs21, %rs20, 4;
	mul.lo.s16 	%rs22, %rs21, 19;
	sub.s16 	%rs23, %rs19, %rs22;
	shl.b16 	%rs24, %rs23, 6;
	cvt.u32.u16 	%r86, %rs24;
	add.s32 	%r87, %r9, %r78;
	mad.lo.s32 	%r88, %r85, 3840, %r87;
	add.s32 	%r89, %r88, %r86;
	mul.wide.u32 	%rd23, %r89, 4;
	add.s64 	%rd24, %rd1, %rd23;
	ld.global.nc.f32 	%f13, [%rd24];
	st.shared.f32 	[%r12+384], %f13;
$L__BB0_13:
	add.s32 	%r125, %r125, 4;
	bra.uni 	$L__BB0_4;
$L__BB0_14:
	ld.param.u64 	%rd37, [my_kernel_kernel0_param_1];
	shl.b32 	%r91, %r124, 7;
	mov.u32 	%r92, %ctaid.x;
	shl.b32 	%r93, %r92, 6;
	and.b32  	%r94, %r93, 64;
	add.s32 	%r95, %r94, %r3;
	add.s32 	%r96, %r95, %r91;
	cvta.to.global.u64 	%rd25, %rd37;
	mul.wide.u32 	%rd26, %r96, 4;
	add.s64 	%rd27, %rd25, %rd26;
	ld.global.nc.f32 	%f14, [%rd27];
	shl.b32 	%r97, %r3, 2;
	mov.u32 	%r98, _ZZ17my_kernel_kernel0E18placeholder_shared;
	add.s32 	%r99, %r98, %r97;
	st.shared.f32 	[%r99], %f14;
	ld.global.nc.f32 	%f15, [%rd27+128];
	st.shared.f32 	[%r99+128], %f15;
	bar.sync 	0;
	shl.b32 	%r100, %r7, 2;
	add.s32 	%r101, %r98, %r100;
	ld.shared.f32 	%f1, [%r101];
	ld.shared.f32 	%f2, [%r101+4];
	ld.shared.f32 	%f3, [%r101+8];
	ld.shared.f32 	%f4, [%r101+12];
	mov.b32 	%r126, 0;
$L__BB0_15:
	mul.lo.s32 	%r102, %r6, 10;
	mad.lo.s32 	%r103, %r126, 38, %r102;
	mul.lo.s32 	%r104, %r126, 20;
	mul.wide.u32 	%rd28, %r104, 4;
	add.s64 	%rd29, %rd2, %rd28;
	ld.local.v4.f32 	{%f16, %f17, %f18, %f19}, [%rd29];
	shl.b32 	%r105, %r103, 2;
	mov.u32 	%r106, _ZZ17my_kernel_kernel0E18PaddedInput_shared;
	add.s32 	%r107, %r106, %r105;
	ld.shared.f32 	%f20, [%r107];
	fma.rn.f32 	%f21, %f20, %f1, %f16;
	ld.local.v4.f32 	{%f22, %f23, %f24, %f25}, [%rd29+2400];
	ld.shared.f32 	%f26, [%r107+2280];
	fma.rn.f32 	%f27, %f26, %f1, %f22;
	ld.local.v4.f32 	{%f28, %f29, %f30, %f31}, [%rd29+1200];
	ld.shared.f32 	%f32, [%r107+4484];
	fma.rn.f32 	%f33, %f32, %f1, %f28;
	ld.local.v4.f32 	{%f34, %f35, %f36, %f37}, [%rd29+3600];
	ld.shared.f32 	%f38, [%r107+6764];
	fma.rn.f32 	%f39, %f38, %f1, %f34;
	fma.rn.f32 	%f40, %f20, %f2, %f17;
	fma.rn.f32 	%f41, %f26, %f2, %f23;
	fma.rn.f32 	%f42, %f32, %f2, %f29;
	fma.rn.f32 	%f43, %f38, %f2, %f35;
	fma.rn.f32 	%f44, %f20, %f3, %f18;
	fma.rn.f32 	%f45, %f26, %f3, %f24;
	fma.rn.f32 	%f46, %f32, %f3, %f30;
	fma.rn.f32 	%f47, %f38, %f3, %f36;
	fma.rn.f32 	%f48, %f20, %f4, %f19;
	st.local.v4.f32 	[%rd29], {%f21, %f40, %f44, %f48};
	fma.rn.f32 	%f49, %f26, %f4, %f25;
	st.local.v4.f32 	[%rd29+2400], {%f27, %f41, %f45, %f49};
	fma.rn.f32 	%f50, %f32, %f4, %f31;
	st.local.v4.f32 	[%rd29+1200], {%f33, %f42, %f46, %f50};
	fma.rn.f32 	%f51, %f38, %f4, %f37;
	st.local.v4.f32 	[%rd29+3600], {%f39, %f43, %f47, %f51};
	ld.local.v4.f32 	{%f52, %f53, %f54, %f55}, [%rd29+16];
	ld.shared.f32 	%f56, [%r107+8];
	fma.rn.f32 	%f57, %f56, %f1, %f52;
	ld.local.v4.f32 	{%f58, %f59, %f60, %f61}, [%rd29+2416];
	ld.shared.f32 	%f62, [%r107+2288];
	fma.rn.f32 	%f63, %f62, %f1, %f58;
	ld.local.v4.f32 	{%f64, %f65, %f66, %f67}, [%rd29+1216];
	ld.shared.f32 	%f68, [%r107+4492];
	fma.rn.f32 	%f69, %f68, %f1, %f64;
	ld.local.v4.f32 	{%f70, %f71, %f72, %f73}, [%rd29+3616];
	ld.shared.f32 	%f74, [%r107+6772];
	fma.rn.f32 	%f75, %f74, %f1, %f70;
	fma.rn.f32 	%f76, %f56, %f2, %f53;
	fma.rn.f32 	%f77, %f62, %f2, %f59;
	fma.rn.f32 	%f78, %f68, %f2, %f65;
	fma.rn.f32 	%f79, %f74, %f2, %f71;
	fma.rn.f32 	%f80, %f56, %f3, %f54;
	fma.rn.f32 	%f81, %f62, %f3, %f60;
	fma.rn.f32 	%f82, %f68, %f3, %f66;
	fma.rn.f32 	%f83, %f74, %f3, %f72;
	fma.rn.f32 	%f84, %f56, %f4, %f55;
	st.local.v4.f32 	[%rd29+16], {%f57, %f76, %f80, %f84};
	fma.rn.f32 	%f85, %f62, %f4, %f61;
	st.local.v4.f32 	[%rd29+2416], {%f63, %f77, %f81, %f85};
	fma.rn.f32 	%f86, %f68, %f4, %f67;
	st.local.v4.f32 	[%rd29+1216], {%f69, %f78, %f82, %f86};
	fma.rn.f32 	%f87, %f74, %f4, %f73;
	st.local.v4.f32 	[%rd29+3616], {%f75, %f79, %f83, %f87};
	ld.local.v4.f32 	{%f88, %f89, %f90, %f91}, [%rd29+32];
	ld.shared.f32 	%f92, [%r107+16];
	fma.rn.f32 	%f93, %f92, %f1, %f88;
	ld.local.v4.f32 	{%f94, %f95, %f96, %f97}, [%rd29+2432];
	ld.shared.f32 	%f98, [%r107+2296];
	fma.rn.f32 	%f99, %f98, %f1, %f94;
	ld.local.v4.f32 	{%f100, %f101, %f102, %f103}, [%rd29+1232];
	ld.shared.f32 	%f104, [%r107+4500];
	fma.rn.f32 	%f105, %f104, %f1, %f100;
	ld.local.v4.f32 	{%f106, %f107, %f108, %f109}, [%rd29+3632];
	ld.shared.f32 	%f110, [%r107+6780];
	fma.rn.f32 	%f111, %f110, %f1, %f106;
	fma.rn.f32 	%f112, %f92, %f2, %f89;
	fma.rn.f32 	%f113, %f98, %f2, %f95;
	fma.rn.f32 	%f114, %f104, %f2, %f101;
	fma.rn.f32 	%f115, %f110, %f2, %f107;
	fma.rn.f32 	%f116, %f92, %f3, %f90;
	fma.rn.f32 	%f117, %f98, %f3, %f96;
	fma.rn.f32 	%f118, %f104, %f3, %f102;
	fma.rn.f32 	%f119, %f110, %f3, %f108;
	fma.rn.f32 	%f120, %f92, %f4, %f91;
	st.local.v4.f32 	[%rd29+32], {%f93, %f112, %f116, %f120};
	fma.rn.f32 	%f121, %f98, %f4, %f97;
	st.local.v4.f32 	[%rd29+2432], {%f99, %f113, %f117, %f121};
	fma.rn.f32 	%f122, %f104, %f4, %f103;
	st.local.v4.f32 	[%rd29+1232], {%f105, %f114, %f118, %f122};
	fma.rn.f32 	%f123, %f110, %f4, %f109;
	st.local.v4.f32 	[%rd29+3632], {%f111, %f115, %f119, %f123};
	ld.local.v4.f32 	{%f124, %f125, %f126, %f127}, [%rd29+48];
	ld.shared.f32 	%f128, [%r107+24];
	fma.rn.f32 	%f129, %f128, %f1, %f124;
	ld.local.v4.f32 	{%f130, %f131, %f132, %f133}, [%rd29+2448];
	ld.shared.f32 	%f134, [%r107+2304];
	fma.rn.f32 	%f135, %f134, %f1, %f130;
	ld.local.v4.f32 	{%f136, %f137, %f138, %f139}, [%rd29+1248];
	ld.shared.f32 	%f140, [%r107+4508];
	fma.rn.f32 	%f141, %f140, %f1, %f136;
	ld.local.v4.f32 	{%f142, %f143, %f144, %f145}, [%rd29+3648];
	ld.shared.f32 	%f146, [%r107+6788];
	fma.rn.f32 	%f147, %f146, %f1, %f142;
	fma.rn.f32 	%f148, %f128, %f2, %f125;
	fma.rn.f32 	%f149, %f134, %f2, %f131;
	fma.rn.f32 	%f150, %f140, %f2, %f137;
	fma.rn.f32 	%f151, %f146, %f2, %f143;
	fma.rn.f32 	%f152, %f128, %f3, %f126;
	fma.rn.f32 	%f153, %f134, %f3, %f132;
	fma.rn.f32 	%f154, %f140, %f3, %f138;
	fma.rn.f32 	%f155, %f146, %f3, %f144;
	fma.rn.f32 	%f156, %f128, %f4, %f127;
	st.local.v4.f32 	[%rd29+48], {%f129, %f148, %f152, %f156};
	fma.rn.f32 	%f157, %f134, %f4, %f133;
	st.local.v4.f32 	[%rd29+2448], {%f135, %f149, %f153, %f157};
	fma.rn.f32 	%f158, %f140, %f4, %f139;
	st.local.v4.f32 	[%rd29+1248], {%f141, %f150, %f154, %f158};
	fma.rn.f32 	%f159, %f146, %f4, %f145;
	st.local.v4.f32 	[%rd29+3648], {%f147, %f151, %f155, %f159};
	ld.local.v4.f32 	{%f160, %f161, %f162, %f163}, [%rd29+64];
	ld.shared.f32 	%f164, [%r107+32];
	fma.rn.f32 	%f165, %f164, %f1, %f160;
	ld.local.v4.f32 	{%f166, %f167, %f168, %f169}, [%rd29+2464];
	ld.shared.f32 	%f170, [%r107+2312];
	fma.rn.f32 	%f171, %f170, %f1, %f166;
	ld.local.v4.f32 	{%f172, %f173, %f174, %f175}, [%rd29+1264];
	ld.shared.f32 	%f176, [%r107+4516];
	fma.rn.f32 	%f177, %f176, %f1, %f172;
	ld.local.v4.f32 	{%f178, %f179, %f180, %f181}, [%rd29+3664];
	ld.shared.f32 	%f182, [%r107+6796];
	fma.rn.f32 	%f183, %f182, %f1, %f178;
	fma.rn.f32 	%f184, %f164, %f2, %f161;
	fma.rn.f32 	%f185, %f170, %f2, %f167;
	fma.rn.f32 	%f186, %f176, %f2, %f173;
	fma.rn.f32 	%f187, %f182, %f2, %f179;
	fma.rn.f32 	%f188, %f164, %f3, %f162;
	fma.rn.f32 	%f189, %f170, %f3, %f168;
	fma.rn.f32 	%f190, %f176, %f3, %f174;
	fma.rn.f32 	%f191, %f182, %f3, %f180;
	fma.rn.f32 	%f192, %f164, %f4, %f163;
	st.local.v4.f32 	[%rd29+64], {%f165, %f184, %f188, %f192};
	fma.rn.f32 	%f193, %f170, %f4, %f169;
	st.local.v4.f32 	[%rd29+2464], {%f171, %f185, %f189, %f193};
	fma.rn.f32 	%f194, %f176, %f4, %f175;
	st.local.v4.f32 	[%rd29+1264], {%f177, %f186, %f190, %f194};
	fma.rn.f32 	%f195, %f182, %f4, %f181;
	st.local.v4.f32 	[%rd29+3664], {%f183, %f187, %f191, %f195};
	add.s32 	%r126, %r126, 1;
	setp.ne.s32 	%p15, %r126, 15;
	@%p15 bra 	$L__BB0_15;
	add.s32 	%r124, %r124, 1;
	setp.ne.s32 	%p16, %r124, 64;
	@%p16 bra 	$L__BB0_3;
	ld.param.u64 	%rd39, [my_kernel_kernel0_param_3];
	mov.u32 	%r109, %ctaid.x;
	shl.b32 	%r110, %r109, 6;
	and.b32  	%r111, %r110, 64;
	or.b32  	%r112, %r111, %r7;
	mul.lo.s32 	%r113, %r4, 230400;
	or.b32  	%r114, %r113, %r112;
	prmt.b32 	%r115, %r6, %r5, 0x3340U;
	prmt.b32 	%r116, %r117, %r118, 0x3340U;
	prmt.b32 	%r119, %r115, %r116, 0x5410U;
	mov.b32 	%r128, 0;
	mov.b32 	%r120, 83886720;
	dp2a.lo.u32.u32 	%r121, %r120, %r119, %r128;
	add.s32 	%r129, %r114, %r121;
	cvta.to.global.u64 	%rd30, %rd39;
	mul.wide.u32 	%rd31, %r112, 4;
	add.s64 	%rd32, %rd30, %rd31;
	ld.global.nc.f32 	%f5, [%rd32];
	ld.global.nc.f32 	%f6, [%rd32+4];
	ld.global.nc.f32 	%f7, [%rd32+8];
	ld.global.nc.f32 	%f8, [%rd32+12];
	add.s64 	%rd40, %rd2, 2464;
	mov.u32 	%r127, %r129;
$L__BB0_18:
	ld.param.u64 	%rd38, [my_kernel_kernel0_param_2];
	ld.local.v4.f32 	{%f196, %f197, %f198, %f199}, [%rd40+-2464];
	add.f32 	%f200, %f196, %f5;
	cvta.to.global.u64 	%rd5, %rd38;
	mul.wide.u32 	%rd33, %r127, 4;
	add.s64 	%rd34, %rd5, %rd33;
	st.global.f32 	[%rd34], %f200;
	ld.local.v4.f32 	{%f201, %f202, %f203, %f204}, [%rd40+-64];
	add.f32 	%f205, %f201, %f5;
	st.global.f32 	[%rd34+230400], %f205;
	add.f32 	%f206, %f197, %f6;
	st.global.f32 	[%rd34+4], %f206;
	add.f32 	%f207, %f202, %f6;
	st.global.f32 	[%rd34+230404], %f207;
	add.f32 	%f208, %f198, %f7;
	st.global.f32 	[%rd34+8], %f208;
	add.f32 	%f209, %f203, %f7;
	st.global.f32 	[%rd34+230408], %f209;
	add.f32 	%f210, %f199, %f8;
	st.global.f32 	[%rd34+12], %f210;
	add.f32 	%f211, %f204, %f8;
	st.global.f32 	[%rd34+230412], %f211;
	ld.local.v4.f32 	{%f212, %f213, %f214, %f215}, [%rd40+-2448];
	add.f32 	%f216, %f212, %f5;
	st.global.f32 	[%rd34+512], %f216;
	ld.local.v4.f32 	{%f217, %f218, %f219, %f220}, [%rd40+-48];
	add.f32 	%f221, %f217, %f5;
	st.global.f32 	[%rd34+230912], %f221;
	add.f32 	%f222, %f213, %f6;
	st.global.f32 	[%rd34+516], %f222;
	add.f32 	%f223, %f218, %f6;
	st.global.f32 	[%rd34+230916], %f223;
	add.f32 	%f224, %f214, %f7;
	st.global.f32 	[%rd34+520], %f224;
	add.f32 	%f225, %f219, %f7;
	st.global.f32 	[%rd34+230920], %f225;
	add.f32 	%f226, %f215, %f8;
	st.global.f32 	[%rd34+524], %f226;
	add.f32 	%f227, %f220, %f8;
	st.global.f32 	[%rd34+230924], %f227;
	ld.local.v4.f32 	{%f228, %f229, %f230, %f231}, [%rd40+-2432];
	add.f32 	%f232, %f228, %f5;
	st.global.f32 	[%rd34+1024], %f232;
	ld.local.v4.f32 	{%f233, %f234, %f235, %f236}, [%rd40+-32];
	add.f32 	%f237, %f233, %f5;
	st.global.f32 	[%rd34+231424], %f237;
	add.f32 	%f238, %f229, %f6;
	st.global.f32 	[%rd34+1028], %f238;
	add.f32 	%f239, %f234, %f6;
	st.global.f32 	[%rd34+231428], %f239;
	add.f32 	%f240, %f230, %f7;
	st.global.f32 	[%rd34+1032], %f240;
	add.f32 	%f241, %f235, %f7;
	st.global.f32 	[%rd34+231432], %f241;
	add.f32 	%f242, %f231, %f8;
	st.global.f32 	[%rd34+1036], %f242;
	add.f32 	%f243, %f236, %f8;
	st.global.f32 	[%rd34+231436], %f243;
	ld.local.v4.f32 	{%f244, %f245, %f246, %f247}, [%rd40+-2416];
	add.f32 	%f248, %f244, %f5;
	st.global.f32 	[%rd34+1536], %f248;
	ld.local.v4.f32 	{%f249, %f250, %f251, %f252}, [%rd40+-16];
	add.f32 	%f253, %f249, %f5;
	st.global.f32 	[%rd34+231936], %f253;
	add.f32 	%f254, %f245, %f6;
	st.global.f32 	[%rd34+1540], %f254;
	add.f32 	%f255, %f250, %f6;
	st.global.f32 	[%rd34+231940], %f255;
	add.f32 	%f256, %f246, %f7;
	st.global.f32 	[%rd34+1544], %f256;
	add.f32 	%f257, %f251, %f7;
	st.global.f32 	[%rd34+231944], %f257;
	add.f32 	%f258, %f247, %f8;
	st.global.f32 	[%rd34+1548], %f258;
	add.f32 	%f259, %f252, %f8;
	st.global.f32 	[%rd34+231948], %f259;
	ld.local.v4.f32 	{%f260, %f261, %f262, %f263}, [%rd40+-2400];
	add.f32 	%f264, %f260, %f5;
	st.global.f32 	[%rd34+2048], %f264;
	ld.local.v4.f32 	{%f265, %f266, %f267, %f268}, [%rd40];
	add.f32 	%f269, %f265, %f5;
	st.global.f32 	[%rd34+232448], %f269;
	add.f32 	%f270, %f261, %f6;
	st.global.f32 	[%rd34+2052], %f270;
	add.f32 	%f271, %f266, %f6;
	st.global.f32 	[%rd34+232452], %f271;
	add.f32 	%f272, %f262, %f7;
	st.global.f32 	[%rd34+2056], %f272;
	add.f32 	%f273, %f267, %f7;
	st.global.f32 	[%rd34+232456], %f273;
	add.f32 	%f274, %f263, %f8;
	st.global.f32 	[%rd34+2060], %f274;
	add.f32 	%f275, %f268, %f8;
	st.global.f32 	[%rd34+232460], %f275;
	add.s32 	%r128, %r128, 1;
	add.s32 	%r127, %r127, 3840;
	add.s64 	%rd40, %rd40, 80;
	setp.ne.s32 	%p17, %r128, 15;
	@%p17 bra 	$L__BB0_18;
	add.s64 	%rd41, %rd2, 3664;
	mov.b32 	%r130, 0;
$L__BB0_20:
	ld.local.v4.f32 	{%f276, %f277, %f278, %f279}, [%rd41+-2464];
	add.f32 	%f280, %f276, %f5;
	mul.wide.u32 	%rd35, %r129, 4;
	add.s64 	%rd36, %rd5, %rd35;
	st.global.f32 	[%rd36+460800], %f280;
	ld.local.v4.f32 	{%f281, %f282, %f283, %f284}, [%rd41+-64];
	add.f32 	%f285, %f281, %f5;
	st.global.f32 	[%rd36+691200], %f285;
	add.f32 	%f286, %f277, %f6;
	st.global.f32 	[%rd36+460804], %f286;
	add.f32 	%f287, %f282, %f6;
	st.global.f32 	[%rd36+691204], %f287;
	add.f32 	%f288, %f278, %f7;
	st.global.f32 	[%rd36+460808], %f288;
	add.f32 	%f289, %f283, %f7;
	st.global.f32 	[%rd36+691208], %f289;
	add.f32 	%f290, %f279, %f8;
	st.global.f32 	[%rd36+460812], %f290;
	add.f32 	%f291, %f284, %f8;
	st.global.f32 	[%rd36+691212], %f291;
	ld.local.v4.f32 	{%f292, %f293, %f294, %f295}, [%rd41+-2448];
	add.f32 	%f296, %f292, %f5;
	st.global.f32 	[%rd36+461312], %f296;
	ld.local.v4.f32 	{%f297, %f298, %f299, %f300}, [%rd41+-48];
	add.f32 	%f301, %f297, %f5;
	st.global.f32 	[%rd36+691712], %f301;
	add.f32 	%f302, %f293, %f6;
	st.global.f32 	[%rd36+461316], %f302;
	add.f32 	%f303, %f298, %f6;
	st.global.f32 	[%rd36+691716], %f303;
	add.f32 	%f304, %f294, %f7;
	st.global.f32 	[%rd36+461320], %f304;
	add.f32 	%f305, %f299, %f7;
	st.global.f32 	[%rd36+691720], %f305;
	add.f32 	%f306, %f295, %f8;
	st.global.f32 	[%rd36+461324], %f306;
	add.f32 	%f307, %f300, %f8;
	st.global.f32 	[%rd36+691724], %f307;
	ld.local.v4.f32 	{%f308, %f309, %f310, %f311}, [%rd41+-2432];
	add.f32 	%f312, %f308, %f5;
	st.global.f32 	[%rd36+461824], %f312;
	ld.local.v4.f32 	{%f313, %f314, %f315, %f316}, [%rd41+-32];
	add.f32 	%f317, %f313, %f5;
	st.global.f32 	[%rd36+692224], %f317;
	add.f32 	%f318, %f309, %f6;
	st.global.f32 	[%rd36+461828], %f318;
	add.f32 	%f319, %f314, %f6;
	st.global.f32 	[%rd36+692228], %f319;
	add.f32 	%f320, %f310, %f7;
	st.global.f32 	[%rd36+461832], %f320;
	add.f32 	%f321, %f315, %f7;
	st.global.f32 	[%rd36+692232], %f321;
	add.f32 	%f322, %f311, %f8;
	st.global.f32 	[%rd36+461836], %f322;
	add.f32 	%f323, %f316, %f8;
	st.global.f32 	[%rd36+692236], %f323;
	ld.local.v4.f32 	{%f324, %f325, %f326, %f327}, [%rd41+-2416];
	add.f32 	%f328, %f324, %f5;
	st.global.f32 	[%rd36+462336], %f328;
	ld.local.v4.f32 	{%f329, %f330, %f331, %f332}, [%rd41+-16];
	add.f32 	%f333, %f329, %f5;
	st.global.f32 	[%rd36+692736], %f333;
	add.f32 	%f334, %f325, %f6;
	st.global.f32 	[%rd36+462340], %f334;
	add.f32 	%f335, %f330, %f6;
	st.global.f32 	[%rd36+692740], %f335;
	add.f32 	%f336, %f326, %f7;
	st.global.f32 	[%rd36+462344], %f336;
	add.f32 	%f337, %f331, %f7;
	st.global.f32 	[%rd36+692744], %f337;
	add.f32 	%f338, %f327, %f8;
	st.global.f32 	[%rd36+462348], %f338;
	add.f32 	%f339, %f332, %f8;
	st.global.f32 	[%rd36+692748], %f339;
	ld.local.v4.f32 	{%f340, %f341, %f342, %f343}, [%rd41+-2400];
	add.f32 	%f344, %f340, %f5;
	st.global.f32 	[%rd36+462848], %f344;
	ld.local.v4.f32 	{%f345, %f346, %f347, %f348}, [%rd41];
	add.f32 	%f349, %f345, %f5;
	st.global.f32 	[%rd36+693248], %f349;
	add.f32 	%f350, %f341, %f6;
	st.global.f32 	[%rd36+462852], %f350;
	add.f32 	%f351, %f346, %f6;
	st.global.f32 	[%rd36+693252], %f351;
	add.f32 	%f352, %f342, %f7;
	st.global.f32 	[%rd36+462856], %f352;
	add.f32 	%f353, %f347, %f7;
	st.global.f32 	[%rd36+693256], %f353;
	add.f32 	%f354, %f343, %f8;
	st.global.f32 	[%rd36+462860], %f354;
	add.f32 	%f355, %f348, %f8;
	st.global.f32 	[%rd36+693260], %f355;
	add.s32 	%r130, %r130, 1;
	add.s32 	%r129, %r129, 3840;
	add.s64 	%rd41, %rd41, 80;
	setp.ne.s32 	%p18, %r130, 15;
	@%p18 bra 	$L__BB0_20;
	ret;

}


// ===== COMPILED SASS (sm_100) =====

	.target	sm_100

	.elftype	@"ET_EXEC"


//--------------------- .note.nv.tkinfo           --------------------------
	.section	.note.nv.tkinfo,"",@"SHT_NOTE"
	.sectionflags	@"SHF_NOTE_NV_TKINFO"
	.tkinfo
        /*0018*/ 	.word	0x00000002
        /*0030*/ 	.string	""
        /*0030*/ 	.string	"ptxas"
        /*0030*/ 	.string	"Cuda compilation tools, release 13.0, V13.0.88"
        /*0030*/ 	.string	"Build cuda_13.0.r13.0/compiler.36424714_0"
        /*0030*/ 	.string	"-arch sm_100 -m 64 "



//--------------------- .note.nv.cuinfo           --------------------------
	.section	.note.nv.cuinfo,"",@"SHT_NOTE"
	.sectionflags	@"SHF_NOTE_NV_CUINFO"
        /*0018*/ 	.short	0x0002
        /*001a*/ 	.short	0x0064
        /*001c*/ 	.short	0x0082
	.zero		2


//--------------------- .nv.info                  --------------------------
	.section	.nv.info,"",@"SHT_CUDA_INFO"
	.align	4


	//----- nvinfo : EIATTR_REGCOUNT
	.align		4
        /*0000*/ 	.byte	0x04, 0x2f
        /*0002*/ 	.short	(.L_1 - .L_0)
	.align		4
.L_0:
        /*0004*/ 	.word	index@(my_kernel_kernel0)
        /*0008*/ 	.word	0x00000020


	//----- nvinfo : EIATTR_FRAME_SIZE
	.align		4
.L_1:
        /*000c*/ 	.byte	0x04, 0x11
        /*000e*/ 	.short	(.L_3 - .L_2)
	.align		4
.L_2:
        /*0010*/ 	.word	index@(my_kernel_kernel0)
        /*0014*/ 	.word	0x000012c0


	//----- nvinfo : EIATTR_MIN_STACK_SIZE
	.align		4
.L_3:
        /*0018*/ 	.byte	0x04, 0x12
        /*001a*/ 	.short	(.L_5 - .L_4)
	.align		4
.L_4:
        /*001c*/ 	.word	index@(my_kernel_kernel0)
        /*0020*/ 	.word	0x000012c0
.L_5:


//--------------------- .nv.compat                --------------------------
	.section	.nv.compat,"",@"SHT_CUDA_COMPAT_INFO"
	.align	4
        /*0000*/ 	.byte	0x02, 0x09, 0x00, 0x00, 0x02, 0x02, 0x01, 0x00, 0x02, 0x05, 0x05, 0x00, 0x03, 0x07, 0x01, 0x01
        /*0010*/ 	.byte	0x02, 0x03, 0x00, 0x00, 0x02, 0x06, 0x01, 0x00, 0x04, 0x0b, 0x08, 0x00, 0x09, 0x00, 0x00, 0x00
        /*0020*/ 	.byte	0x00, 0x00, 0x00, 0x00


//--------------------- .nv.info.my_kernel_kernel0 --------------------------
	.section	.nv.info.my_kernel_kernel0,"",@"SHT_CUDA_INFO"
	.sectionflags	@""
	.align	4


	//----- nvinfo : EIATTR_CUDA_API_VERSION
	.align		4
        /*0000*/ 	.byte	0x04, 0x37
        /*0002*/ 	.short	(.L_7 - .L_6)
.L_6:
        /*0004*/ 	.word	0x00000082


	//----- nvinfo : EIATTR_KPARAM_INFO
	.align		4
.L_7:
        /*0008*/ 	.byte	0x04, 0x17
        /*000a*/ 	.short	(.L_9 - .L_8)
.L_8:
        /*000c*/ 	.word	0x00000000
        /*0010*/ 	.short	0x0003
        /*0012*/ 	.short	0x0018
        /*0014*/ 	.byte	0x00, 0xf5, 0x21, 0x00


	//----- nvinfo : EIATTR_KPARAM_INFO
	.align		4
.L_9:
        /*0018*/ 	.byte	0x04, 0x17
        /*001a*/ 	.short	(.L_11 - .L_10)
.L_10:
        /*001c*/ 	.word	0x00000000
        /*0020*/ 	.short	0x0002
        /*0022*/ 	.short	0x0010
        /*0024*/ 	.byte	0x00, 0xf5, 0x21, 0x00


	//----- nvinfo : EIATTR_KPARAM_INFO
	.align		4
.L_11:
        /*0028*/ 	.byte	0x04, 0x17
        /*002a*/ 	.short	(.L_13 - .L_12)
.L_12:
        /*002c*/ 	.word	0x00000000
        /*0030*/ 	.short	0x0001
        /*0032*/ 	.short	0x0008
        /*0034*/ 	.byte	0x00, 0xf5, 0x21, 0x00


	//----- nvinfo : EIATTR_KPARAM_INFO
	.align		4
.L_13:
        /*0038*/ 	.byte	0x04, 0x17
        /*003a*/ 	.short	(.L_15 - .L_14)
.L_14:
        /*003c*/ 	.word	0x00000000
        /*0040*/ 	.short	0x0000
        /*0042*/ 	.short	0x0000
        /*0044*/ 	.byte	0x00, 0xf5, 0x21, 0x00


	//----- nvinfo : EIATTR_SPARSE_MMA_MASK
	.align		4
.L_15:
        /*0048*/ 	.byte	0x03, 0x50
        /*004a*/ 	.short	0x0000


	//----- nvinfo : EIATTR_MAXREG_COUNT
	.align		4
        /*004c*/ 	.byte	0x03, 0x1b
        /*004e*/ 	.short	0x00ff


	//----- nvinfo : EIATTR_NUM_BARRIERS
	.align		4
        /*0050*/ 	.byte	0x02, 0x4c
        /*0052*/ 	.byte	0x01
	.zero		1


	//----- nvinfo : EIATTR_MERCURY_ISA_VERSION
	.align		4
        /*0054*/ 	.byte	0x03, 0x5f
        /*0056*/ 	.short	0x0101


	//----- nvinfo : EIATTR_VRC_CTA_INIT_COUNT
	.align		4
        /*0058*/ 	.byte	0x02, 0x4a
	.zero		1
	.zero		1


	//----- nvinfo : EIATTR_EXIT_INSTR_OFFSETS
	.align		4
        /*005c*/ 	.byte	0x04, 0x1c
        /*005e*/ 	.short	(.L_17 - .L_16)


	//   ....[0]....
.L_16:
        /*0060*/ 	.word	0x00003480


	//----- nvinfo : EIATTR_CRS_STACK_SIZE
	.align		4
.L_17:
        /*0064*/ 	.byte	0x04, 0x1e
        /*0066*/ 	.short	(.L_19 - .L_18)
.L_18:
        /*0068*/ 	.word	0x00000000


	//----- nvinfo : EIATTR_CBANK_PARAM_SIZE
	.align		4
.L_19:
        /*006c*/ 	.byte	0x03, 0x19
        /*006e*/ 	.short	0x0020


	//----- nvinfo : EIATTR_PARAM_CBANK
	.align		4
        /*0070*/ 	.byte	0x04, 0x0a
        /*0072*/ 	.short	(.L_21 - .L_20)
	.align		4
.L_20:
        /*0074*/ 	.word	index@(.nv.constant0.my_kernel_kernel0)
        /*0078*/ 	.short	0x0380
        /*007a*/ 	.short	0x0020


	//----- nvinfo : EIATTR_SW_WAR
	.align		4
.L_21:
        /*007c*/ 	.byte	0x04, 0x36
        /*007e*/ 	.short	(.L_23 - .L_22)
.L_22:
        /*0080*/ 	.word	0x00000008
.L_23:


//--------------------- .nv.callgraph             --------------------------
	.section	.nv.callgraph,"",@"SHT_CUDA_CALLGRAPH"
	.align	4
	.sectionentsize	8
	.align		4
        /*0000*/ 	.word	0x00000000
	.align		4
        /*0004*/ 	.word	0xffffffff
	.align		4
        /*0008*/ 	.word	0x00000000
	.align		4
        /*000c*/ 	.word	0xfffffffe
	.align		4
        /*0010*/ 	.word	0x00000000
	.align		4
        /*0014*/ 	.word	0xfffffffd
	.align		4
        /*0018*/ 	.word	0x00000000
	.align		4
        /*001c*/ 	.word	0xfffffffc


//--------------------- .text.my_kernel_kernel0   --------------------------
	.section	.text.my_kernel_kernel0,"ax",@progbits
	.align	128
        .global         my_kernel_kernel0
        .type           my_kernel_kernel0,@function
        .size           my_kernel_kernel0,(.L_x_15 - my_kernel_kernel0)
        .other          my_kernel_kernel0,@"STO_CUDA_ENTRY STV_DEFAULT"
my_kernel_kernel0:
.text.my_kernel_kernel0:
[----:B------:R-:W0:Y:S08]  /*0000*/  LDC R1, c[0x0][0x37c] ;  /* 0x0000df00ff017b82 */ /* 0x000e300000000800 */
[----:B------:R-:W1:Y:S01]  /*0010*/  S2UR UR7, SR_CTAID.X ;  /* 0x00000000000779c3 */ /* 0x000e620000002500 */
[----:B------:R-:W2:Y:S01]  /*0020*/  S2R R0, SR_TID.X ;  /* 0x0000000000007919 */ /* 0x000ea20000002100 */
[----:B0-----:R-:W-:Y:S01]  /*0030*/  IADD3 R1, PT, PT, R1, -0x12c0, RZ ;  /* 0xffffed4001017810 */ /* 0x001fe20007ffe0ff */
[----:B------:R-:W0:Y:S03]  /*0040*/  LDCU.64 UR12, c[0x0][0x358] ;  /* 0x00006b00ff0c77ac */ /* 0x000e260008000a00 */
[----:B------:R-:W-:Y:S01]  /*0050*/  R2UR UR11, R1 ;  /* 0x00000000010b72ca */ /* 0x000fe200000e0000 */
[----:B------:R3:W-:Y:S04]  /*0060*/  STL.128 [R1], RZ ;  /* 0x000000ff01007387 */ /* 0x0007e80000100c00 */
[----:B------:R3:W-:Y:S04]  /*0070*/  STL.128 [R1+0x960], RZ ;  /* 0x000960ff01007387 */ /* 0x0007e80000100c00 */
[----:B------:R3:W-:Y:S04]  /*0080*/  STL.128 [R1+0x4b0], RZ ;  /* 0x0004b0ff01007387 */ /* 0x0007e80000100c00 */
[----:B------:R3:W-:Y:S04]  /*0090*/  STL.128 [R1+0xe10], RZ ;  /* 0x000e10ff01007387 */ /* 0x0007e80000100c00 */
[----:B------:R3:W-:Y:S01]  /*00a0*/  STL.128 [R1+0x10], RZ ;  /* 0x000010ff01007387 */ /* 0x0007e20000100c00 */
[----:B-1----:R-:W-:-:S03]  /*00b0*/  UIMAD.WIDE.U32 UR4, UR7, 0x2aaaaaab, URZ ;  /* 0x2aaaaaab070478a5 */ /* 0x002fc6000f8e00ff */
[----:B------:R3:W-:Y:S04]  /*00c0*/  STL.128 [R1+0x970], RZ ;  /* 0x000970ff01007387 */ /* 0x0007e80000100c00 */
[----:B------:R3:W-:Y:S01]  /*00d0*/  STL.128 [R1+0x4c0], RZ ;  /* 0x0004c0ff01007387 */ /* 0x0007e20000100c00 */
[----:B------:R-:W-:Y:S01]  /*00e0*/  UMOV UR6, UR5 ;  /* 0x0000000500067c82 */ /* 0x000fe20008000000 */
[----:B--2---:R-:W-:Y:S01]  /*00f0*/  SHF.L.U32 R7, R0, 0x2, RZ ;  /* 0x0000000200077819 */ /* 0x004fe200000006ff */
[----:B------:R-:W-:Y:S01]  /*0100*/  UIMAD UR4, UR6, -0x6, UR7 ;  /* 0xfffffffa060478a4 */ /* 0x000fe2000f8e0207 */
[----:B------:R3:W-:Y:S01]  /*0110*/  STL.128 [R1+0xe20], RZ ;  /* 0x000e20ff01007387 */ /* 0x0007e20000100c00 */
[----:B------:R-:W-:Y:S02]  /*0120*/  SHF.R.U32.HI R28, RZ, 0x4, R0 ;  /* 0x00000004ff1c7819 */ /* 0x000fe40000011600 */
[----:B------:R-:W-:Y:S01]  /*0130*/  LOP3.LUT R7, R7, 0x3c, RZ, 0xc0, !PT ;  /* 0x0000003c07077812 */ /* 0x000fe200078ec0ff */
[----:B------:R3:W-:Y:S01]  /*0140*/  STL.128 [R1+0x20], RZ ;  /* 0x000020ff01007387 */ /* 0x0007e20000100c00 */
[----:B------:R-:W-:-:S03]  /*0150*/  USHF.R.U32.HI UR7, URZ, 0x1, UR4 ;  /* 0x00000001ff077899 */ /* 0x000fc60008011604 */
[----:B------:R3:W-:Y:S01]  /*0160*/  STL.128 [R1+0x980], RZ ;  /* 0x000980ff01007387 */ /* 0x0007e20000100c00 */
[----:B------:R-:W-:-:S03]  /*0170*/  UMOV UR4, URZ ;  /* 0x000000ff00047c82 */ /* 0x000fc60008000000 */
[----:B------:R3:W-:Y:S04]  /*0180*/  STL.128 [R1+0x4d0], RZ ;  /* 0x0004d0ff01007387 */ /* 0x0007e80000100c00 */
        /* <DEDUP_REMOVED lines=288> */
[----:B0-----:R3:W-:Y:S02]  /*1390*/  STL.128 [R1+0x12b0], RZ ;  /* 0x0012b0ff01007387 */ /* 0x0017e40000100c00 */
.L_x_11:
[----:B------:R-:W0:Y:S08]  /*13a0*/  S2UR UR8, SR_CgaCtaId ;  /* 0x00000000000879c3 */ /* 0x000e300000008800 */
[----:B------:R-:W-:Y:S01]  /*13b0*/  BAR.SYNC.DEFER_BLOCKING 0x0 ;  /* 0x0000000000007b1d */ /* 0x000fe20000010000 */
[----:B------:R-:W-:Y:S01]  /*13c0*/  HFMA2 R5, -RZ, RZ, 0, 0 ;  /* 0x00000000ff057431 */ /* 0x000fe200000001ff */
[----:B------:R-:W-:-:S04]  /*13d0*/  UIMAD UR9, UR6, 0x168, UR7 ;  /* 0x00000168060978a4 */ /* 0x000fc8000f8e0207 */
[----:B------:R-:W-:Y:S02]  /*13e0*/  UMOV UR5, 0x400 ;  /* 0x0000040000057882 */ /* 0x000fe40000000000 */
[----:B------:R-:W1:Y:S01]  /*13f0*/  LDC.64 R2, c[0x0][0x380] ;  /* 0x0000e000ff027b82 */ /* 0x000e620000000a00 */
[----:B------:R-:W-:Y:S02]  /*1400*/  UIMAD UR9, UR9, 0x500, UR4 ;  /* 0x00000500090978a4 */ /* 0x000fe4000f8e0204 */
[----:B0---4-:R-:W-:-:S12]  /*1410*/  ULEA UR5, UR8, UR5, 0x18 ;  /* 0x0000000508057291 */ /* 0x011fd8000f8ec0ff */
.L_x_9:
[C---:B------:R-:W-:Y:S01]  /*1420*/  LEA R6, R5.reuse, R0, 0x5 ;  /* 0x0000000005067211 */ /* 0x040fe200078e28ff */
[----:B------:R-:W-:Y:S01]  /*1430*/  BSSY.RECONVERGENT B0, `(.L_x_0) ;  /* 0x0000021000007945 */ /* 0x000fe20003800200 */
[----:B------:R-:W-:Y:S02]  /*1440*/  ISETP.NE.AND P0, PT, R5, 0x44, PT ;  /* 0x000000440500780c */ /* 0x000fe40003f05270 */
[C---:B------:R-:W-:Y:S02]  /*1450*/  ISETP.GT.U32.AND P3, PT, R6.reuse, 0x8c1, PT ;  /* 0x000008c10600780c */ /* 0x040fe40003f64070 */
[C---:B------:R-:W-:Y:S02]  /*1460*/  ISETP.GT.U32.AND P2, PT, R6.reuse, 0x8a1, PT ;  /* 0x000008a10600780c */ /* 0x040fe40003f44070 */
[C---:B------:R-:W-:Y:S02]  /*1470*/  ISETP.GT.U32.AND P1, PT, R6.reuse, 0x881, PT ;  /* 0x000008810600780c */ /* 0x040fe40003f24070 */
[----:B0-2-4-:R-:W-:-:S07]  /*1480*/  LEA R4, R6, UR5, 0x2 ;  /* 0x0000000506047c11 */ /* 0x015fce000f8e10ff */
[----:B------:R-:W-:Y:S05]  /*1490*/  @P3 BRA `(.L_x_1) ;  /* 0x0000000000683947 */ /* 0x000fea0003800000 */
[C---:B------:R-:W-:Y:S01]  /*14a0*/  LOP3.LUT R8, R6.reuse, 0xffff, RZ, 0xc0, !PT ;  /* 0x0000ffff06087812 */ /* 0x040fe200078ec0ff */
[----:B------:R-:W-:Y:S01]  /*14b0*/  UIADD3 UR8, UPT, UPT, UR9, 0x38400, URZ ;  /* 0x0003840009087890 */ /* 0x000fe2000fffe0ff */
[C---:B------:R-:W-:Y:S02]  /*14c0*/  ISETP.GE.U32.AND P3, PT, R6.reuse, 0x461, PT ;  /* 0x000004610600780c */ /* 0x040fe40003f66070 */
[----:B------:R-:W-:Y:S01]  /*14d0*/  IADD3 R9, PT, PT, R6, -0x461, RZ ;  /* 0xfffffb9f06097810 */ /* 0x000fe20007ffe0ff */
[----:B------:R-:W-:-:S03]  /*14e0*/  IMAD R8, R8, 0xd795, RZ ;  /* 0x0000d79508087824 */ /* 0x000fc600078e02ff */
[C---:B------:R-:W-:Y:S02]  /*14f0*/  SEL R9, R6.reuse, R9, !P3 ;  /* 0x0000000906097207 */ /* 0x040fe40005800000 */
[----:B------:R-:W-:Y:S02]  /*1500*/  SHF.R.U32.HI R8, RZ, 0x14, R8 ;  /* 0x00000014ff087819 */ /* 0x000fe40000011608 */
[----:B------:R-:W-:Y:S02]  /*1510*/  ISETP.GT.U32.AND P3, PT, R6, 0x460, PT ;  /* 0x000004600600780c */ /* 0x000fe40003f64070 */
[----:B------:R-:W-:Y:S01]  /*1520*/  PRMT R10, R8, 0x9910, RZ ;  /* 0x00009910080a7816 */ /* 0x000fe200000000ff */
[----:B------:R-:W-:-:S04]  /*1530*/  IMAD.HI.U32 R8, R9, -0x50d79435, RZ ;  /* 0xaf286bcb09087827 */ /* 0x000fc800078e00ff */
[----:B------:R-:W-:Y:S01]  /*1540*/  IMAD R10, R10, 0x13, RZ ;  /* 0x000000130a0a7824 */ /* 0x000fe200078e02ff */
[----:B------:R-:W-:-:S04]  /*1550*/  IADD3 R9, PT, PT, R9, -R8, RZ ;  /* 0x8000000809097210 */ /* 0x000fc80007ffe0ff */
[----:B------:R-:W-:Y:S02]  /*1560*/  IADD3 R10, PT, PT, RZ, -R10, RZ ;  /* 0x8000000aff0a7210 */ /* 0x000fe40007ffe0ff */
[----:B------:R-:W-:Y:S02]  /*1570*/  LEA.HI R9, R9, R8, RZ, 0x1f ;  /* 0x0000000809097211 */ /* 0x000fe400078ff8ff */
[----:B------:R-:W-:Y:S02]  /*1580*/  PRMT R11, R10, 0x7710, RZ ;  /* 0x000077100a0b7816 */ /* 0x000fe400000000ff */
[----:B------:R-:W-:Y:S02]  /*1590*/  MOV R10, UR8 ;  /* 0x00000008000a7c02 */ /* 0x000fe40008000f00 */
[----:B------:R-:W-:Y:S02]  /*15a0*/  IADD3 R8, PT, PT, R6, R11, RZ ;  /* 0x0000000b06087210 */ /* 0x000fe40007ffe0ff */
[----:B------:R-:W-:-:S02]  /*15b0*/  @!P3 IADD3 R10, PT, PT, RZ, UR9, RZ ;  /* 0x00000009ff0abc10 */ /* 0x000fc4000fffe0ff */
[----:B------:R-:W-:Y:S02]  /*15c0*/  SHF.R.U32.HI R9, RZ, 0x4, R9 ;  /* 0x00000004ff097819 */ /* 0x000fe40000011609 */
[----:B------:R-:W-:-:S03]  /*15d0*/  SHF.L.U32 R8, R8, 0x6, RZ ;  /* 0x0000000608087819 */ /* 0x000fc600000006ff */
[----:B------:R-:W-:Y:S01]  /*15e0*/  IMAD R9, R9, 0xf00, R10 ;  /* 0x00000f0009097824 */ /* 0x000fe200078e020a */
[----:B------:R-:W-:-:S04]  /*15f0*/  LOP3.LUT R8, R8, 0xffff, RZ, 0xc0, !PT ;  /* 0x0000ffff08087812 */ /* 0x000fc800078ec0ff */
[----:B------:R-:W-:-:S05]  /*1600*/  IADD3 R9, PT, PT, R8, R9, RZ ;  /* 0x0000000908097210 */ /* 0x000fca0007ffe0ff */
[----:B-1----:R-:W-:-:S06]  /*1610*/  IMAD.WIDE.U32 R8, R9, 0x4, R2 ;  /* 0x0000000409087825 */ /* 0x002fcc00078e0002 */
[----:B------:R-:W2:Y:S04]  /*1620*/  LDG.E.CONSTANT R9, desc[UR12][R8.64] ;  /* 0x0000000c08097981 */ /* 0x000ea8000c1e9900 */
[----:B--2---:R0:W-:Y:S02]  /*1630*/  STS [R4], R9 ;  /* 0x0000000904007388 */ /* 0x0041e40000000800 */
.L_x_1:
[----:B------:R-:W-:Y:S05]  /*1640*/  BSYNC.RECONVERGENT B0 ;  /* 0x0000000000007941 */ /* 0x000fea0003800200 */
.L_x_0:
[----:B------:R-:W-:Y:S04]  /*1650*/  BSSY.RECONVERGENT B0, `(.L_x_2) ;  /* 0x000001d000007945 */ /* 0x000fe80003800200 */
[----:B------:R-:W-:Y:S05]  /*1660*/  @P2 BRA `(.L_x_3) ;  /* 0x00000000006c2947 */ /* 0x000fea0003800000 */
[C---:B------:R-:W-:Y:S01]  /*1670*/  IADD3 R8, PT, PT, R6.reuse, 0x20, RZ ;  /* 0x0000002006087810 */ /* 0x040fe20007ffe0ff */
[----:B------:R-:W-:Y:S01]  /*1680*/  UIADD3 UR8, UPT, UPT, UR9, 0x38400, URZ ;  /* 0x0003840009087890 */ /* 0x000fe2000fffe0ff */
[----:B------:R-:W-:Y:S02]  /*1690*/  ISETP.GE.U32.AND P2, PT, R6, 0x441, PT ;  /* 0x000004410600780c */ /* 0x000fe40003f46070 */
[----:B0-----:R-:W-:-:S03]  /*16a0*/  LOP3.LUT R9, R8, 0xffff, RZ, 0xc0, !PT ;  /* 0x0000ffff08097812 */ /* 0x001fc600078ec0ff */
[----:B------:R-:W-:Y:S02]  /*16b0*/  MOV R12, UR8 ;  /* 0x00000008000c7c02 */ /* 0x000fe40008000f00 */
[----:B------:R-:W-:-:S05]  /*16c0*/  IMAD R9, R9, 0xd795, RZ ;  /* 0x0000d79509097824 */ /* 0x000fca00078e02ff */
[----:B------:R-:W-:-:S04]  /*16d0*/  SHF.R.U32.HI R9, RZ, 0x14, R9 ;  /* 0x00000014ff097819 */ /* 0x000fc80000011609 */
[----:B------:R-:W-:Y:S02]  /*16e0*/  PRMT R11, R9, 0x9910, RZ ;  /* 0x00009910090b7816 */ /* 0x000fe400000000ff */
[----:B------:R-:W-:-:S03]  /*16f0*/  IADD3 R9, PT, PT, R6, -0x441, RZ ;  /* 0xfffffbbf06097810 */ /* 0x000fc60007ffe0ff */
[----:B------:R-:W-:Y:S01]  /*1700*/  IMAD R11, R11, 0x13, RZ ;  /* 0x000000130b0b7824 */ /* 0x000fe200078e02ff */
[----:B------:R-:W-:Y:S02]  /*1710*/  SEL R9, R8, R9, !P2 ;  /* 0x0000000908097207 */ /* 0x000fe40005000000 */
[----:B------:R-:W-:Y:S02]  /*1720*/  ISETP.GT.U32.AND P2, PT, R6, 0x440, PT ;  /* 0x000004400600780c */ /* 0x000fe40003f44070 */
[----:B------:R-:W-:Y:S01]  /*1730*/  IADD3 R11, PT, PT, RZ, -R11, RZ ;  /* 0x8000000bff0b7210 */ /* 0x000fe20007ffe0ff */
[----:B------:R-:W-:-:S03]  /*1740*/  IMAD.HI.U32 R10, R9, -0x50d79435, RZ ;  /* 0xaf286bcb090a7827 */ /* 0x000fc600078e00ff */
[----:B------:R-:W-:Y:S02]  /*1750*/  PRMT R11, R11, 0x7710, RZ ;  /* 0x000077100b0b7816 */ /* 0x000fe400000000ff */
[-C--:B------:R-:W-:Y:S02]  /*1760*/  IADD3 R9, PT, PT, R9, -R10.reuse, RZ ;  /* 0x8000000a09097210 */ /* 0x080fe40007ffe0ff */
[----:B------:R-:W-:Y:S02]  /*1770*/  IADD3 R8, PT, PT, R8, R11, RZ ;  /* 0x0000000b08087210 */ /* 0x000fe40007ffe0ff */
[----:B------:R-:W-:Y:S02]  /*1780*/  LEA.HI R9, R9, R10, RZ, 0x1f ;  /* 0x0000000a09097211 */ /* 0x000fe400078ff8ff */
[----:B------:R-:W-:Y:S02]  /*1790*/  @!P2 IADD3 R12, PT, PT, RZ, UR9, RZ ;  /* 0x00000009ff0cac10 */ /* 0x000fe4000fffe0ff */
[----:B------:R-:W-:-:S02]  /*17a0*/  SHF.R.U32.HI R9, RZ, 0x4, R9 ;  /* 0x00000004ff097819 */ /* 0x000fc40000011609 */
[----:B------:R-:W-:-:S03]  /*17b0*/  SHF.L.U32 R8, R8, 0x6, RZ ;  /* 0x0000000608087819 */ /* 0x000fc600000006ff */
[----:B------:R-:W-:Y:S01]  /*17c0*/  IMAD R9, R9, 0xf00, R12 ;  /* 0x00000f0009097824 */ /* 0x000fe200078e020c */
[----:B------:R-:W-:-:S04]  /*17d0*/  LOP3.LUT R8, R8, 0xffff, RZ, 0xc0, !PT ;  /* 0x0000ffff08087812 */ /* 0x000fc800078ec0ff */
[----:B------:R-:W-:-:S05]  /*17e0*/  IADD3 R9, PT, PT, R8, R9, RZ ;  /* 0x0000000908097210 */ /* 0x000fca0007ffe0ff */
[----:B-1----:R-:W-:-:S06]  /*17f0*/  IMAD.WIDE.U32 R8, R9, 0x4, R2 ;  /* 0x0000000409087825 */ /* 0x002fcc00078e0002 */
[----:B------:R-:W2:Y:S04]  /*1800*/  LDG.E.CONSTANT R9, desc[UR12][R8.64] ;  /* 0x0000000c08097981 */ /* 0x000ea8000c1e9900 */
[----:B--2---:R2:W-:Y:S02]  /*1810*/  STS [R4+0x80], R9 ;  /* 0x0000800904007388 */ /* 0x0045e40000000800 */
.L_x_3:
[----:B------:R-:W-:Y:S05]  /*1820*/  BSYNC.RECONVERGENT B0 ;  /* 0x0000000000007941 */ /* 0x000fea0003800200 */
.L_x_2:
[----:B------:R-:W-:Y:S04]  /*1830*/  BSSY.RECONVERGENT B0, `(.L_x_4) ;  /* 0x000001d000007945 */ /* 0x000fe80003800200 */
[----:B------:R-:W-:Y:S05]  /*1840*/  @P1 BRA `(.L_x_5) ;  /* 0x00000000006c1947 */ /* 0x000fea0003800000 */
[C---:B------:R-:W-:Y:S01]  /*1850*/  IADD3 R8, PT, PT, R6.reuse, 0x40, RZ ;  /* 0x0000004006087810 */ /* 0x040fe20007ffe0ff */
[----:B------:R-:W-:Y:S01]  /*1860*/  UIADD3 UR8, UPT, UPT, UR9, 0x38400, URZ ;  /* 0x0003840009087890 */ /* 0x000fe2000fffe0ff */
[----:B------:R-:W-:Y:S02]  /*1870*/  ISETP.GE.U32.AND P1, PT, R6, 0x421, PT ;  /* 0x000004210600780c */ /* 0x000fe40003f26070 */
[----:B0-2---:R-:W-:-:S03]  /*1880*/  LOP3.LUT R9, R8, 0xffff, RZ, 0xc0, !PT ;  /* 0x0000ffff08097812 */ /* 0x005fc600078ec0ff */
        /* <DEDUP_REMOVED lines=23> */
.L_x_5:
[----:B------:R-:W-:Y:S05]  /*1a00*/  BSYNC.RECONVERGENT B0 ;  /* 0x0000000000007941 */ /* 0x000fea0003800200 */
.L_x_4:
[----:B------:R-:W-:Y:S05]  /*1a10*/  @!P0 BRA `(.L_x_6) ;  /* 0x0000000000848947 */ /* 0x000fea0003800000 */
[----:B------:R-:W-:Y:S01]  /*1a20*/  ISETP.GT.U32.AND P0, PT, R6, 0x861, PT ;  /* 0x000008610600780c */ /* 0x000fe20003f04070 */
[----:B------:R-:W-:-:S12]  /*1a30*/  BSSY.RECONVERGENT B0, `(.L_x_7) ;  /* 0x000001d000007945 */ /* 0x000fd80003800200 */
[----:B------:R-:W-:Y:S05]  /*1a40*/  @P0 BRA `(.L_x_8) ;  /* 0x00000000006c0947 */ /* 0x000fea0003800000 */
[C---:B------:R-:W-:Y:S01]  /*1a50*/  IADD3 R8, PT, PT, R6.reuse, 0x60, RZ ;  /* 0x0000006006087810 */ /* 0x040fe20007ffe0ff */
[----:B------:R-:W-:Y:S01]  /*1a60*/  UIADD3 UR8, UPT, UPT, UR9, 0x38400, URZ ;  /* 0x0003840009087890 */ /* 0x000fe2000fffe0ff */
[----:B------:R-:W-:Y:S02]  /*1a70*/  ISETP.GE.U32.AND P0, PT, R6, 0x401, PT ;  /* 0x000004010600780c */ /* 0x000fe40003f06070 */
[----:B0-2-4-:R-:W-:-:S05]  /*1a80*/  LOP3.LUT R9, R8, 0xffff, RZ, 0xc0, !PT ;  /* 0x0000ffff08097812 */ /* 0x015fca00078ec0ff */
        /* <DEDUP_REMOVED lines=13> */
[----:B------:R-:W-:Y:S02]  /*1b60*/  MOV R10, UR8 ;  /* 0x00000008000a7c02 */ /* 0x000fe40008000f00 */
        /* <DEDUP_REMOVED lines=8> */
[----:B--2---:R0:W-:Y:S02]  /*1bf0*/  STS [R4+0x180], R9 ;  /* 0x0001800904007388 */ /* 0x0041e40000000800 */
.L_x_8:
[----:B------:R-:W-:Y:S05]  /*1c00*/  BSYNC.RECONVERGENT B0 ;  /* 0x0000000000007941 */ /* 0x000fea0003800200 */
.L_x_7:
[----:B------:R-:W-:Y:S01]  /*1c10*/  IADD3 R5, PT, PT, R5, 0x4, RZ ;  /* 0x0000000405057810 */ /* 0x000fe20007ffe0ff */
[----:B------:R-:W-:Y:S06]  /*1c20*/  BRA `(.L_x_9) ;  /* 0xfffffff400fc7947 */ /* 0x000fec000383ffff */
.L_x_6:
[----:B------:R-:W5:Y:S01]  /*1c30*/  S2UR UR5, SR_CTAID.X ;  /* 0x00000000000579c3 */ /* 0x000f620000002500 */
[----:B-1----:R-:W-:-:S07]  /*1c40*/  MOV R3, UR4 ;  /* 0x0000000400037c02 */ /* 0x002fce0008000f00 */
[----:B0-2-4-:R-:W0:Y:S01]  /*1c50*/  LDC.64 R4, c[0x0][0x388] ;  /* 0x0000e200ff047b82 */ /* 0x015e220000000a00 */
[----:B-----5:R-:W-:-:S04]  /*1c60*/  USHF.L.U32 UR5, UR5, 0x6, URZ ;  /* 0x0000000605057899 */ /* 0x020fc800080006ff */
[----:B------:R-:W-:-:S06]  /*1c70*/  ULOP3.LUT UR8, UR5, 0x40, URZ, 0xc0, !UPT ;  /* 0x0000004005087892 */ /* 0x000fcc000f8ec0ff */
[----:B------:R-:W-:-:S04]  /*1c80*/  IADD3 R2, PT, PT, R0, UR8, RZ ;  /* 0x0000000800027c10 */ /* 0x000fc8000fffe0ff */
[----:B------:R-:W-:-:S05]  /*1c90*/  LEA R3, R3, R2, 0x7 ;  /* 0x0000000203037211 */ /* 0x000fca00078e38ff */
[----:B0-----:R-:W-:-:S05]  /*1ca0*/  IMAD.WIDE.U32 R4, R3, 0x4, R4 ;  /* 0x0000000403047825 */ /* 0x001fca00078e0004 */
[----:B------:R-:W2:Y:S04]  /*1cb0*/  LDG.E.CONSTANT R8, desc[UR12][R4.64] ;  /* 0x0000000c04087981 */ /* 0x000ea8000c1e9900 */
[----:B------:R-:W4:Y:S01]  /*1cc0*/  LDG.E.CONSTANT R10, desc[UR12][R4.64+0x80] ;  /* 0x0000800c040a7981 */ /* 0x000f22000c1e9900 */
[----:B------:R-:W0:Y:S01]  /*1cd0*/  S2UR UR10, SR_CgaCtaId ;  /* 0x00000000000a79c3 */ /* 0x000e220000008800 */
[----:B------:R-:W-:Y:S01]  /*1ce0*/  UMOV UR9, 0x400 ;  /* 0x0000040000097882 */ /* 0x000fe20000000000 */
[----:B------:R-:W-:Y:S01]  /*1cf0*/  IMAD R6, R28, 0xa, RZ ;  /* 0x0000000a1c067824 */ /* 0x000fe200078e02ff */
[----:B------:R-:W-:-:S04]  /*1d00*/  UIADD3 UR5, UPT, UPT, UR9, 0x2308, URZ ;  /* 0x0000230809057890 */ /* 0x000fc8000fffe0ff */
[----:B0-----:R-:W-:Y:S02]  /*1d10*/  ULEA UR5, UR10, UR5, 0x18 ;  /* 0x000000050a057291 */ /* 0x001fe4000f8ec0ff */
[----:B------:R-:W-:-:S04]  /*1d20*/  ULEA UR10, UR10, UR9, 0x18 ;  /* 0x000000090a0a7291 */ /* 0x000fc8000f8ec0ff */
[----:B------:R-:W-:Y:S02]  /*1d30*/  LEA R9, R0, UR5, 0x2 ;  /* 0x0000000500097c11 */ /* 0x000fe4000f8e10ff */
[----:B------:R-:W-:Y:S01]  /*1d40*/  LEA R11, R7, UR5, 0x2 ;  /* 0x00000005070b7c11 */ /* 0x000fe2000f8e10ff */
[----:B------:R-:W-:Y:S02]  /*1d50*/  UMOV UR5, URZ ;  /* 0x000000ff00057c82 */ /* 0x000fe40008000000 */
[----:B--2---:R0:W-:Y:S04]  /*1d60*/  STS [R9], R8 ;  /* 0x0000000809007388 */ /* 0x0041e80000000800 */
[----:B----4-:R0:W-:Y:S01]  /*1d70*/  STS [R9+0x80], R10 ;  /* 0x0000800a09007388 */ /* 0x0101e20000000800 */
[----:B------:R-:W-:Y:S06]  /*1d80*/  BAR.SYNC.DEFER_BLOCKING 0x0 ;  /* 0x0000000000007b1d */ /* 0x000fec0000010000 */
[----:B------:R0:W1:Y:S04]  /*1d90*/  LDS.64 R2, [R11] ;  /* 0x000000000b027984 */ /* 0x0000680000000a00 */
[----:B------:R0:W2:Y:S02]  /*1da0*/  LDS.64 R4, [R11+0x8] ;  /* 0x000008000b047984 */ /* 0x0000a40000000a00 */
.L_x_10:
[----:B------:R-:W-:-:S04]  /*1db0*/  UIMAD UR9, UR5, 0x14, URZ ;  /* 0x00000014050978a4 */ /* 0x000fc8000f8e02ff */
[----:B------:R-:W-:-:S09]  /*1dc0*/  ULEA UR9, UR9, UR11, 0x2 ;  /* 0x0000000b09097291 */ /* 0x000fd2000f8e10ff */
[----:B----4-:R-:W1:Y:S04]  /*1dd0*/  LDL.128 R20, [UR9] ;  /* 0x00000009ff147983 */ /* 0x010e680008100c00 */
[----:B------:R-:W4:Y:S04]  /*1de0*/  LDL.128 R16, [UR9+0x960] ;  /* 0x00096009ff107983 */ /* 0x000f280008100c00 */
[----:B0-----:R-:W5:Y:S04]  /*1df0*/  LDL.128 R8, [UR9+0x4b0] ;  /* 0x0004b009ff087983 */ /* 0x001f680008100c00 */
[----:B------:R-:W3:Y:S01]  /*1e00*/  LDL.128 R12, [UR9+0xe10] ;  /* 0x000e1009ff0c7983 */ /* 0x000ee20008100c00 */
[----:B------:R-:W-:-:S05]  /*1e10*/  MOV R29, UR5 ;  /* 0x00000005001d7c02 */ /* 0x000fca0008000f00 */
[----:B------:R-:W-:-:S05]  /*1e20*/  IMAD R29, R29, 0x26, R6 ;  /* 0x000000261d1d7824 */ /* 0x000fca00078e0206 */
[----:B------:R-:W-:-:S05]  /*1e30*/  LEA R29, R29, UR10, 0x2 ;  /* 0x0000000a1d1d7c11 */ /* 0x000fca000f8e10ff */
[----:B------:R-:W1:Y:S04]  /*1e40*/  LDS R24, [R29] ;  /* 0x000000001d187984 */ /* 0x000e680000000800 */
[----:B------:R-:W-:Y:S01]  /*1e50*/  LDS R27, [R29+0x119c] ;  /* 0x00119c001d1b7984 */ /* 0x000fe20000000800 */
[-C--:B-1----:R-:W-:Y:S01]  /*1e60*/  FFMA R20, R2, R24.reuse, R20 ;  /* 0x0000001802147223 */ /* 0x082fe20000000014 */
[----:B------:R-:W-:Y:S01]  /*1e70*/  FFMA R21, R24, R3, R21 ;  /* 0x0000000318157223 */ /* 0x000fe20000000015 */
[----:B--2---:R-:W-:Y:S01]  /*1e80*/  FFMA R22, R4, R24, R22 ;  /* 0x0000001804167223 */ /* 0x004fe20000000016 */
[----:B------:R-:W-:Y:S02]  /*1e90*/  FFMA R23, R24, R5, R23 ;  /* 0x0000000518177223 */ /* 0x000fe40000000017 */
[----:B------:R-:W4:Y:S04]  /*1ea0*/  LDS R24, [R29+0x8e8] ;  /* 0x0008e8001d187984 */ /* 0x000f280000000800 */
[----:B------:R0:W-:Y:S04]  /*1eb0*/  STL.128 [UR9], R20 ;  /* 0x00000014ff007987 */ /* 0x0001e80008100c09 */
[----:B0-----:R-:W2:Y:S01]  /*1ec0*/  LDL.128 R20, [UR9+0x10] ;  /* 0x00001009ff147983 */ /* 0x001ea20008100c00 */
[-C--:B----4-:R-:W-:Y:S01]  /*1ed0*/  FFMA R16, R2, R24.reuse, R16 ;  /* 0x0000001802107223 */ /* 0x090fe20000000010 */
[----:B------:R-:W-:Y:S01]  /*1ee0*/  FFMA R17, R24, R3, R17 ;  /* 0x0000000318117223 */ /* 0x000fe20000000011 */
[----:B------:R-:W-:Y:S01]  /*1ef0*/  FFMA R18, R4, R24, R18 ;  /* 0x0000001804127223 */ /* 0x000fe20000000012 */
[----:B------:R-:W-:-:S02]  /*1f00*/  FFMA R19, R24, R5, R19 ;  /* 0x0000000518137223 */ /* 0x000fc40000000013 */
[----:B------:R-:W5:Y:S04]  /*1f10*/  LDS R24, [R29+0x1184] ;  /* 0x001184001d187984 */ /* 0x000f680000000800 */
[----:B------:R0:W-:Y:S04]  /*1f20*/  STL.128 [UR9+0x960], R16 ;  /* 0x00096010ff007987 */ /* 0x0001e80008100c09 */
[----:B0-----:R-:W4:Y:S01]  /*1f30*/  LDL.128 R16, [UR9+0x970] ;  /* 0x00097009ff107983 */ /* 0x001f220008100c00 */
[-C--:B-----5:R-:W-:Y:S01]  /*1f40*/  FFMA R8, R2, R24.reuse, R8 ;  /* 0x0000001802087223 */ /* 0x0a0fe20000000008 */
[----:B------:R-:W-:Y:S01]  /*1f50*/  FFMA R9, R24, R3, R9 ;  /* 0x0000000318097223 */ /* 0x000fe20000000009 */
[----:B------:R-:W-:Y:S01]  /*1f60*/  FFMA R10, R4, R24, R10 ;  /* 0x00000018040a7223 */ /* 0x000fe2000000000a */
[----:B------:R-:W-:-:S02]  /*1f70*/  FFMA R11, R24, R5, R11 ;  /* 0x00000005180b7223 */ /* 0x000fc4000000000b */
[----:B------:R-:W3:Y:S04]  /*1f80*/  LDS R24, [R29+0x1a6c] ;  /* 0x001a6c001d187984 */ /* 0x000ee80000000800 */
[----:B------:R0:W-:Y:S04]  /*1f90*/  STL.128 [UR9+0x4b0], R8 ;  /* 0x0004b008ff007987 */ /* 0x0001e80008100c09 */
[----:B0-----:R-:W5:Y:S01]  /*1fa0*/  LDL.128 R8, [UR9+0x4c0] ;  /* 0x0004c009ff087983 */ /* 0x001f620008100c00 */
[-C--:B---3--:R-:W-:Y:S01]  /*1fb0*/  FFMA R12, R2, R24.reuse, R12 ;  /* 0x00000018020c7223 */ /* 0x088fe2000000000c */
[----:B------:R-:W-:Y:S01]  /*1fc0*/  FFMA R13, R24, R3, R13 ;  /* 0x00000003180d7223 */ /* 0x000fe2000000000d */
[----:B------:R-:W-:Y:S01]  /*1fd0*/  FFMA R14, R4, R24, R14 ;  /* 0x00000018040e7223 */ /* 0x000fe2000000000e */
[----:B------:R-:W-:-:S02]  /*1fe0*/  FFMA R15, R24, R5, R15 ;  /* 0x00000005180f7223 */ /* 0x000fc4000000000f */
[----:B------:R-:W2:Y:S04]  /*1ff0*/  LDS R24, [R29+0x8] ;  /* 0x000008001d187984 */ /* 0x000ea80000000800 */
[----:B------:R0:W-:Y:S04]  /*2000*/  STL.128 [UR9+0xe10], R12 ;  /* 0x000e100cff007987 */ /* 0x0001e80008100c09 */
[----:B0-----:R-:W3:Y:S01]  /*2010*/  LDL.128 R12, [UR9+0xe20] ;  /* 0x000e2009ff0c7983 */ /* 0x001ee20008100c00 */
[-C--:B--2---:R-:W-:Y:S01]  /*2020*/  FFMA R20, R2, R24.reuse, R20 ;  /* 0x0000001802147223 */ /* 0x084fe20000000014 */
[----:B------:R-:W-:Y:S01]  /*2030*/  FFMA R21, R24, R3, R21 ;  /* 0x0000000318157223 */ /* 0x000fe20000000015 */
[----:B------:R-:W-:Y:S01]  /*2040*/  FFMA R22, R4, R24, R22 ;  /* 0x0000001804167223 */ /* 0x000fe20000000016 */
[----:B------:R-:W-:-:S02]  /*2050*/  FFMA R23, R24, R5, R23 ;  /* 0x0000000518177223 */ /* 0x000fc40000000017 */
[----:B------:R-:W4:Y:S04]  /*2060*/  LDS R24, [R29+0x8f0] ;  /* 0x0008f0001d187984 */ /* 0x000f280000000800 */
[----:B------:R0:W-:Y:S04]  /*2070*/  STL.128 [UR9+0x10], R20 ;  /* 0x00001014ff007987 */ /* 0x0001e80008100c09 */
        /* <DEDUP_REMOVED lines=55> */
[----:B------:R4:W-:Y:S02]  /*23f0*/  STL.128 [UR9+0x30], R20 ;  /* 0x00003014ff007987 */ /* 0x0009e40008100c09 */
[-C--:B----4-:R-:W-:Y:S01]  /*2400*/  FFMA R20, R2, R24.reuse, R16 ;  /* 0x0000001802147223 */ /* 0x090fe20000000010 */
[----:B------:R-:W-:Y:S01]  /*2410*/  FFMA R21, R24, R3, R17 ;  /* 0x0000000318157223 */ /* 0x000fe20000000011 */
[----:B------:R-:W-:Y:S01]  /*2420*/  FFMA R22, R4, R24, R18 ;  /* 0x0000001804167223 */ /* 0x000fe20000000012 */
[----:B------:R-:W-:Y:S02]  /*2430*/  FFMA R23, R24, R5, R19 ;  /* 0x0000000518177223 */ /* 0x000fe40000000013 */
[----:B------:R-:W2:Y:S04]  /*2440*/  LDL.128 R16, [UR9+0x40] ;  /* 0x00004009ff107983 */ /* 0x000ea80008100c00 */
[----:B------:R-:W-:Y:S04]  /*2450*/  STL.128 [UR9+0x990], R20 ;  /* 0x00099014ff007987 */ /* 0x000fe80008100c09 */
[----:B------:R-:W3:Y:S01]  /*2460*/  LDS R20, [R29+0x1a84] ;  /* 0x001a84001d147984 */ /* 0x000ee20000000800 */
[----:B-----5:R-:W-:Y:S01]  /*2470*/  FFMA R24, R2, R27, R8 ;  /* 0x0000001b02187223 */ /* 0x020fe20000000008 */
[C---:B------:R-:W-:Y:S01]  /*2480*/  FFMA R25, R27.reuse, R3, R9 ;  /* 0x000000031b197223 */ /* 0x040fe20000000009 */
[----:B------:R-:W-:Y:S01]  /*2490*/  FFMA R26, R4, R27, R10 ;  /* 0x0000001b041a7223 */ /* 0x000fe2000000000a */
[----:B------:R-:W-:-:S02]  /*24a0*/  FFMA R27, R27, R5, R11 ;  /* 0x000000051b1b7223 */ /* 0x000fc4000000000b */
[----:B------:R-:W4:Y:S04]  /*24b0*/  LDL.128 R8, [UR9+0x9a0] ;  /* 0x0009a009ff087983 */ /* 0x000f280008100c00 */
[----:B------:R-:W-:Y:S04]  /*24c0*/  STL.128 [UR9+0x4e0], R24 ;  /* 0x0004e018ff007987 */ /* 0x000fe80008100c09 */
[----:B------:R-:W2:Y:S01]  /*24d0*/  LDS R24, [R29+0x20] ;  /* 0x000020001d187984 */ /* 0x000ea20000000800 */
[-C--:B---3--:R-:W-:Y:S01]  /*24e0*/  FFMA R12, R2, R20.reuse, R12 ;  /* 0x00000014020c7223 */ /* 0x088fe2000000000c */
[----:B------:R-:W-:Y:S01]  /*24f0*/  FFMA R13, R20, R3, R13 ;  /* 0x00000003140d7223 */ /* 0x000fe2000000000d */
[----:B------:R-:W-:Y:S01]  /*2500*/  FFMA R14, R4, R20, R14 ;  /* 0x00000014040e7223 */ /* 0x000fe2000000000e */
[----:B------:R-:W-:-:S02]  /*2510*/  FFMA R15, R20, R5, R15 ;  /* 0x00000005140f7223 */ /* 0x000fc4000000000f */
[----:B------:R-:W3:Y:S04]  /*2520*/  LDL.128 R20, [UR9+0x4f0] ;  /* 0x0004f009ff147983 */ /* 0x000ee80008100c00 */
[----:B------:R0:W-:Y:S04]  /*2530*/  STL.128 [UR9+0xe40], R12 ;  /* 0x000e400cff007987 */ /* 0x0001e80008100c09 */
[----:B0-----:R-:W5:Y:S01]  /*2540*/  LDL.128 R12, [UR9+0xe50] ;  /* 0x000e5009ff0c7983 */ /* 0x001f620008100c00 */
[----:B------:R-:W-:-:S04]  /*2550*/  UIADD3 UR5, UPT, UPT, UR5, 0x1, URZ ;  /* 0x0000000105057890 */ /* 0x000fc8000fffe0ff */
[----:B------:R-:W-:Y:S01]  /*2560*/  UISETP.NE.AND UP0, UPT, UR5, 0xf, UPT ;  /* 0x0000000f0500788c */ /* 0x000fe2000bf05270 */
[-C--:B--2---:R-:W-:Y:S01]  /*2570*/  FFMA R16, R2, R24.reuse, R16 ;  /* 0x0000001802107223 */ /* 0x084fe20000000010 */
[----:B------:R-:W-:Y:S01]  /*2580*/  FFMA R17, R24, R3, R17 ;  /* 0x0000000318117223 */ /* 0x000fe20000000011 */
[----:B------:R-:W-:Y:S01]  /*2590*/  FFMA R18, R4, R24, R18 ;  /* 0x0000001804127223 */ /* 0x000fe20000000012 */
[----:B------:R-:W-:Y:S02]  /*25a0*/  FFMA R19, R24, R5, R19 ;  /* 0x0000000518137223 */ /* 0x000fe40000000013 */
[----:B------:R-:W4:Y:S04]  /*25b0*/  LDS R24, [R29+0x908] ;  /* 0x000908001d187984 */ /* 0x000f280000000800 */
[----:B------:R-:W-:Y:S01]  /*25c0*/  STL.128 [UR9+0x40], R16 ;  /* 0x00004010ff007987 */ /* 0x000fe20008100c09 */
[-C--:B----4-:R-:W-:Y:S01]  /*25d0*/  FFMA R8, R2, R24.reuse, R8 ;  /* 0x0000001802087223 */ /* 0x090fe20000000008 */
[----:B------:R-:W-:Y:S01]  /*25e0*/  FFMA R9, R24, R3, R9 ;  /* 0x0000000318097223 */ /* 0x000fe20000000009 */
[----:B------:R-:W-:Y:S01]  /*25f0*/  FFMA R10, R4, R24, R10 ;  /* 0x00000018040a7223 */ /* 0x000fe2000000000a */
[----:B------:R-:W-:-:S02]  /*2600*/  FFMA R11, R24, R5, R11 ;  /* 0x00000005180b7223 */ /* 0x000fc4000000000b */
[----:B------:R-:W3:Y:S04]  /*2610*/  LDS R24, [R29+0x11a4] ;  /* 0x0011a4001d187984 */ /* 0x000ee80000000800 */
[----:B------:R-:W5:Y:S04]  /*2620*/  LDS R29, [R29+0x1a8c] ;  /* 0x001a8c001d1d7984 */ /* 0x000f680000000800 */
[----:B------:R4:W-:Y:S01]  /*2630*/  STL.128 [UR9+0x9a0], R8 ;  /* 0x0009a008ff007987 */ /* 0x0009e20008100c09 */
[-C--:B---3--:R-:W-:Y:S01]  /*2640*/  FFMA R20, R2, R24.reuse, R20 ;  /* 0x0000001802147223 */ /* 0x088fe20000000014 */
[----:B------:R-:W-:Y:S01]  /*2650*/  FFMA R21, R24, R3, R21 ;  /* 0x0000000318157223 */ /* 0x000fe20000000015 */
[----:B------:R-:W-:Y:S01]  /*2660*/  FFMA R22, R4, R24, R22 ;  /* 0x0000001804167223 */ /* 0x000fe20000000016 */
[----:B------:R-:W-:-:S05]  /*2670*/  FFMA R23, R24, R5, R23 ;  /* 0x0000000518177223 */ /* 0x000fca0000000017 */
[----:B------:R4:W-:Y:S01]  /*2680*/  STL.128 [UR9+0x4f0], R20 ;  /* 0x0004f014ff007987 */ /* 0x0009e20008100c09 */
[----:B-----5:R-:W-:Y:S01]  /*2690*/  FFMA R12, R2, R29, R12 ;  /* 0x0000001d020c7223 */ /* 0x020fe2000000000c */
[C---:B------:R-:W-:Y:S01]  /*26a0*/  FFMA R13, R29.reuse, R3, R13 ;  /* 0x000000031d0d7223 */ /* 0x040fe2000000000d */
[----:B------:R-:W-:Y:S01]  /*26b0*/  FFMA R14, R4, R29, R14 ;  /* 0x0000001d040e7223 */ /* 0x000fe2000000000e */
[----:B------:R-:W-:-:S05]  /*26c0*/  FFMA R15, R29, R5, R15 ;  /* 0x000000051d0f7223 */ /* 0x000fca000000000f */
[----:B------:R4:W-:Y:S01]  /*26d0*/  STL.128 [UR9+0xe50], R12 ;  /* 0x000e500cff007987 */ /* 0x0009e20008100c09 */
[----:B------:R-:W-:Y:S05]  /*26e0*/  BRA.U UP0, `(.L_x_10) ;  /* 0xfffffff500b07547 */ /* 0x000fea000b83ffff */
[----:B------:R-:W-:-:S04]  /*26f0*/  UIADD3 UR4, UPT, UPT, UR4, 0x1, URZ ;  /* 0x0000000104047890 */ /* 0x000fc8000fffe0ff */
[----:B------:R-:W-:-:S09]  /*2700*/  UISETP.NE.AND UP0, UPT, UR4, 0x40, UPT ;  /* 0x000000400400788c */ /* 0x000fd2000bf05270 */
[----:B------:R-:W-:Y:S05]  /*2710*/  BRA.U UP0, `(.L_x_11) ;  /* 0xffffffed00207547 */ /* 0x000fea000b83ffff */
[----:B------:R-:W0:Y:S01]  /*2720*/  LDC.64 R4, c[0x0][0x398] ;  /* 0x0000e600ff047b82 */ /* 0x000e220000000a00 */
[----:B------:R-:W-:Y:S01]  /*2730*/  LOP3.LUT R7, R7, UR8, RZ, 0xfc, !PT ;  /* 0x0000000807077c12 */ /* 0x000fe2000f8efcff */
[----:B----4-:R-:W-:Y:S01]  /*2740*/  HFMA2 R11, -RZ, RZ, 0, 0.2265625 ;  /* 0x00003340ff0b7431 */ /* 0x010fe200000001ff */
[----:B------:R-:W-:-:S05]  /*2750*/  PRMT R9, R1, 0x3340, R1 ;  /* 0x0000334001097816 */ /* 0x000fca0000000001 */
[----:B------:R-:W1:Y:S01]  /*2760*/  LDC.64 R24, c[0x0][0x390] ;  /* 0x0000e400ff187b82 */ /* 0x000e620000000a00 */
[----:B0-----:R-:W-:-:S05]  /*2770*/  IMAD.WIDE.U32 R4, R7, 0x4, R4 ;  /* 0x0000000407047825 */ /* 0x001fca00078e0004 */
[----:B------:R0:W5:Y:S04]  /*2780*/  LDG.E.CONSTANT R20, desc[UR12][R4.64] ;  /* 0x0000000c04147981 */ /* 0x000168000c1e9900 */
[----:B------:R0:W5:Y:S04]  /*2790*/  LDG.E.CONSTANT R3, desc[UR12][R4.64+0x4] ;  /* 0x0000040c04037981 */ /* 0x000168000c1e9900 */
[----:B------:R0:W5:Y:S04]  /*27a0*/  LDG.E.CONSTANT R0, desc[UR12][R4.64+0x8] ;  /* 0x0000080c04007981 */ /* 0x000168000c1e9900 */
[----:B------:R0:W5:Y:S01]  /*27b0*/  LDG.E.CONSTANT R2, desc[UR12][R4.64+0xc] ;  /* 0x00000c0c04027981 */ /* 0x000162000c1e9900 */
[----:B------:R-:W-:Y:S01]  /*27c0*/  PRMT R28, R28, R11, UR7 ;  /* 0x000000071c1c7e16 */ /* 0x000fe2000800000b */
[----:B------:R-:W-:Y:S01]  /*27d0*/  UMOV UR4, URZ ;  /* 0x000000ff00047c82 */ /* 0x000fe20008000000 */
[----:B------:R-:W-:-:S02]  /*27e0*/  MOV R8, UR6 ;  /* 0x0000000600087c02 */ /* 0x000fc40008000f00 */
[----:B------:R-:W-:Y:S02]  /*27f0*/  PRMT R9, R28, 0x5410, R9 ;  /* 0x000054101c097816 */ /* 0x000fe40000000009 */
[----:B------:R-:W-:Y:S01]  /*2800*/  MOV R6, 0x5000280 ;  /* 0x0500028000067802 */ /* 0x000fe20000000f00 */
[----:B------:R-:W-:Y:S01]  /*2810*/  IMAD R7, R8, 0x38400, R7 ;  /* 0x0003840008077824 */ /* 0x000fe200078e0207 */
[----:B------:R-:W-:-:S03]  /*2820*/  IADD3 R22, PT, PT, R1, 0x9a0, RZ ;  /* 0x000009a001167810 */ /* 0x000fc60007ffe0ff */
[----:B------:R-:W-:-:S05]  /*2830*/  IDP.2A.LO.U16.U8 R6, R6, R9, RZ ;  /* 0x0000000906067226 */ /* 0x000fca00000010ff */
[----:B------:R-:W-:-:S04]  /*2840*/  IADD3 R21, PT, PT, R7, R6, RZ ;  /* 0x0000000607157210 */ /* 0x000fc80007ffe0ff */
[----:B01----:R-:W-:-:S07]  /*2850*/  MOV R23, R21 ;  /* 0x0000001500177202 */ /* 0x003fce0000000f00 */
.L_x_12:
[----:B0-----:R-:W2:Y:S04]  /*2860*/  LDL.128 R4, [R22+-0x9a0] ;  /* 0xfff6600016047983 */ /* 0x001ea80000100c00 */
[----:B------:R-:W3:Y:S01]  /*2870*/  LDL.128 R16, [R22+-0x40] ;  /* 0xffffc00016107983 */ /* 0x000ee20000100c00 */
[----:B------:R-:W-:-:S03]  /*2880*/  IMAD.WIDE.U32 R26, R23, 0x4, R24 ;  /* 0x00000004171a7825 */ /* 0x000fc600078e0018 */
[----:B------:R-:W4:Y:S04]  /*2890*/  LDL.128 R8, [R22+-0x990] ;  /* 0xfff6700016087983 */ /* 0x000f280000100c00 */
[----:B------:R-:W4:Y:S01]  /*28a0*/  LDL.128 R12, [R22+-0x30] ;  /* 0xffffd000160c7983 */ /* 0x000f220000100c00 */
[----:B--2--5:R-:W-:Y:S01]  /*28b0*/  FADD R29, R20, R4 ;  /* 0x00000004141d7221 */ /* 0x024fe20000000000 */
[----:B------:R-:W-:Y:S01]  /*28c0*/  FADD R5, R3, R5 ;  /* 0x0000000503057221 */ /* 0x000fe20000000000 */
[----:B------:R-:W-:-:S03]  /*28d0*/  FADD R7, R2, R7 ;  /* 0x0000000702077221 */ /* 0x000fc60000000000 */
[----:B------:R0:W-:Y:S01]  /*28e0*/  STG.E desc[UR12][R26.64], R29 ;  /* 0x0000001d1a007986 */ /* 0x0001e2000c10190c */
[----:B---3--:R-:W-:Y:S01]  /*28f0*/  FADD R17, R3, R17 ;  /* 0x0000001103117221 */ /* 0x008fe20000000000 */
[----:B------:R-:W-:Y:S02]  /*2900*/  FADD R19, R2, R19 ;  /* 0x0000001302137221 */ /* 0x000fe40000000000 */
[----:B------:R-:W-:Y:S04]  /*2910*/  STG.E desc[UR12][R26.64+0x4], R5 ;  /* 0x000004051a007986 */ /* 0x000fe8000c10190c */
[----:B------:R1:W-:Y:S01]  /*2920*/  STG.E desc[UR12][R26.64+0xc], R7 ;  /* 0x00000c071a007986 */ /* 0x0003e2000c10190c */
[----:B0-----:R-:W-:Y:S01]  /*2930*/  FADD R29, R0, R6 ;  /* 0x00000006001d7221 */ /* 0x001fe20000000000 */
[----:B------:R-:W-:-:S02]  /*2940*/  FADD R28, R20, R16 ;  /* 0x00000010141c7221 */ /* 0x000fc40000000000 */
[----:B------:R-:W-:Y:S04]  /*2950*/  STG.E desc[UR12][R26.64+0x38404], R17 ;  /* 0x038404111a007986 */ /* 0x000fe8000c10190c */
[----:B-1----:R-:W2:Y:S04]  /*2960*/  LDL.128 R4, [R22+-0x980] ;  /* 0xfff6800016047983 */ /* 0x002ea80000100c00 */
[----:B------:R0:W-:Y:S04]  /*2970*/  STG.E desc[UR12][R26.64+0x8], R29 ;  /* 0x0000081d1a007986 */ /* 0x0001e8000c10190c */
[----:B------:R1:W-:Y:S01]  /*2980*/  STG.E desc[UR12][R26.64+0x3840c], R19 ;  /* 0x03840c131a007986 */ /* 0x0003e2000c10190c */
[----:B0-----:R-:W-:-:S03]  /*2990*/  FADD R29, R0, R18 ;  /* 0x00000012001d7221 */ /* 0x001fc60000000000 */
[----:B-1----:R-:W3:Y:S01]  /*29a0*/  LDL.128 R16, [R22+-0x20] ;  /* 0xffffe00016107983 */ /* 0x002ee20000100c00 */
[----:B----4-:R-:W-:Y:S01]  /*29b0*/  FADD R8, R20, R8 ;  /* 0x0000000814087221 */ /* 0x010fe20000000000 */
[----:B------:R-:W-:Y:S02]  /*29c0*/  FADD R11, R2, R11 ;  /* 0x0000000b020b7221 */ /* 0x000fe40000000000 */
[----:B------:R0:W-:Y:S01]  /*29d0*/  STG.E desc[UR12][R26.64+0x38400], R28 ;  /* 0x0384001c1a007986 */ /* 0x0001e2000c10190c */
[----:B------:R-:W-:-:S03]  /*29e0*/  FADD R12, R20, R12 ;  /* 0x0000000c140c7221 */ /* 0x000fc60000000000 */
[----:B------:R1:W-:Y:S01]  /*29f0*/  STG.E desc[UR12][R26.64+0x38408], R29 ;  /* 0x0384081d1a007986 */ /* 0x0003e2000c10190c */
[----:B0-----:R-:W-:Y:S01]  /*2a00*/  FADD R28, R3, R9 ;  /* 0x00000009031c7221 */ /* 0x001fe20000000000 */
[C---:B------:R-:W-:Y:S02]  /*2a10*/  FADD R9, R0.reuse, R10 ;  /* 0x0000000a00097221 */ /* 0x040fe40000000000 */
[----:B------:R-:W-:Y:S01]  /*2a20*/  STG.E desc[UR12][R26.64+0x200], R8 ;  /* 0x000200081a007986 */ /* 0x000fe2000c10190c */
[----:B-1----:R-:W-:-:S03]  /*2a30*/  FADD R29, R0, R14 ;  /* 0x0000000e001d7221 */ /* 0x002fc60000000000 */
[----:B------:R-:W-:Y:S01]  /*2a40*/  STG.E desc[UR12][R26.64+0x204], R28 ;  /* 0x0002041c1a007986 */ /* 0x000fe2000c10190c */
[C---:B------:R-:W-:Y:S01]  /*2a50*/  FADD R13, R3.reuse, R13 ;  /* 0x0000000d030d7221 */ /* 0x040fe20000000000 */
[----:B------:R-:W-:Y:S02]  /*2a60*/  FADD R15, R2, R15 ;  /* 0x0000000f020f7221 */ /* 0x000fe40000000000 */
[----:B------:R-:W-:Y:S04]  /*2a70*/  STG.E desc[UR12][R26.64+0x208], R9 ;  /* 0x000208091a007986 */ /* 0x000fe8000c10190c */
[----:B------:R0:W-:Y:S04]  /*2a80*/  STG.E desc[UR12][R26.64+0x20c], R11 ;  /* 0x00020c0b1a007986 */ /* 0x0001e8000c10190c */
[----:B------:R-:W-:Y:S04]  /*2a90*/  STG.E desc[UR12][R26.64+0x38608], R29 ;  /* 0x0386081d1a007986 */ /* 0x000fe8000c10190c */
[----:B0-----:R-:W4:Y:S04]  /*2aa0*/  LDL.128 R8, [R22+-0x970] ;  /* 0xfff6900016087983 */ /* 0x001f280000100c00 */
[----:B------:R-:W-:Y:S04]  /*2ab0*/  STG.E desc[UR12][R26.64+0x38600], R12 ;  /* 0x0386000c1a007986 */ /* 0x000fe8000c10190c */
[----:B------:R-:W-:Y:S04]  /*2ac0*/  STG.E desc[UR12][R26.64+0x38604], R13 ;  /* 0x0386040d1a007986 */ /* 0x000fe8000c10190c */
[----:B------:R-:W-:Y:S01]  /*2ad0*/  STG.E desc[UR12][R26.64+0x3860c], R15 ;  /* 0x03860c0f1a007986 */ /* 0x000fe2000c10190c */
[----:B--2---:R-:W-:Y:S01]  /*2ae0*/  FADD R5, R3, R5 ;  /* 0x0000000503057221 */ /* 0x004fe20000000000 */
[----:B------:R-:W-:Y:S01]  /*2af0*/  FADD R6, R0, R6 ;  /* 0x0000000600067221 */ /* 0x000fe20000000000 */
[----:B------:R-:W-:Y:S01]  /*2b00*/  FADD R28, R20, R4 ;  /* 0x00000004141c7221 */ /* 0x000fe20000000000 */
[----:B------:R-:W-:-:S02]  /*2b10*/  FADD R14, R2, R7 ;  /* 0x00000007020e7221 */ /* 0x000fc40000000000 */
[----:B------:R-:W-:Y:S04]  /*2b20*/  STG.E desc[UR12][R26.64+0x404], R5 ;  /* 0x000404051a007986 */ /* 0x000fe8000c10190c */
[----:B------:R0:W-:Y:S04]  /*2b30*/  STG.E desc[UR12][R26.64+0x408], R6 ;  /* 0x000408061a007986 */ /* 0x0001e8000c10190c */
[----:B------:R1:W-:Y:S01]  /*2b40*/  STG.E desc[UR12][R26.64+0x40c], R14 ;  /* 0x00040c0e1a007986 */ /* 0x0003e2000c10190c */
[----:B---3--:R-:W-:-:S03]  /*2b50*/  FADD R17, R3, R17 ;  /* 0x0000001103117221 */ /* 0x008fc60000000000 */
[----:B0-----:R-:W2:Y:S01]  /*2b60*/  LDL.128 R4, [R22+-0x10] ;  /* 0xfffff00016047983 */ /* 0x001ea20000100c00 */
[----:B------:R-:W-:Y:S01]  /*2b70*/  FADD R18, R0, R18 ;  /* 0x0000001200127221 */ /* 0x000fe20000000000 */
[----:B------:R-:W-:Y:S01]  /*2b80*/  FADD R19, R2, R19 ;  /* 0x0000001302137221 */ /* 0x000fe20000000000 */
[C---:B------:R-:W-:Y:S01]  /*2b90*/  FADD R29, R20.reuse, R16 ;  /* 0x00000010141d7221 */ /* 0x040fe20000000000 */
[----:B------:R-:W-:Y:S04]  /*2ba0*/  STG.E desc[UR12][R26.64+0x38804], R17 ;  /* 0x038804111a007986 */ /* 0x000fe8000c10190c */
[----:B------:R-:W-:Y:S04]  /*2bb0*/  STG.E desc[UR12][R26.64+0x38808], R18 ;  /* 0x038808121a007986 */ /* 0x000fe8000c10190c */
[----:B------:R0:W-:Y:S04]  /*2bc0*/  STG.E desc[UR12][R26.64+0x3880c], R19 ;  /* 0x03880c131a007986 */ /* 0x0001e8000c10190c */
[----:B-1----:R-:W3:Y:S04]  /*2bd0*/  LDL.128 R12, [R22+-0x960] ;  /* 0xfff6a000160c7983 */ /* 0x002ee80000100c00 */
[----:B0-----:R0:W3:Y:S04]  /*2be0*/  LDL.128 R16, [R22] ;  /* 0x0000000016107983 */ /* 0x0010e80000100c00 */
[----:B------:R4:W-:Y:S04]  /*2bf0*/  STG.E desc[UR12][R26.64+0x400], R28 ;  /* 0x0004001c1a007986 */ /* 0x0009e8000c10190c */
[----:B------:R1:W-:Y:S01]  /*2c00*/  STG.E desc[UR12][R26.64+0x38800], R29 ;  /* 0x0388001d1a007986 */ /* 0x0003e2000c10190c */
[----:B----4-:R-:W-:Y:S01]  /*2c10*/  FADD R28, R3, R9 ;  /* 0x00000009031c7221 */ /* 0x010fe20000000000 */
[----:B------:R-:W-:Y:S01]  /*2c20*/  FADD R8, R20, R8 ;  /* 0x0000000814087221 */ /* 0x000fe20000000000 */
[----:B------:R-:W-:Y:S01]  /*2c30*/  FADD R10, R0, R10 ;  /* 0x0000000a000a7221 */ /* 0x000fe20000000000 */
[----:B-1----:R-:W-:-:S02]  /*2c40*/  FADD R29, R2, R11 ;  /* 0x0000000b021d7221 */ /* 0x002fc40000000000 */
[----:B------:R-:W-:Y:S04]  /*2c50*/  STG.E desc[UR12][R26.64+0x604], R28 ;  /* 0x0006041c1a007986 */ /* 0x000fe8000c10190c */
[----:B------:R-:W-:Y:S04]  /*2c60*/  STG.E desc[UR12][R26.64+0x600], R8 ;  /* 0x000600081a007986 */ /* 0x000fe8000c10190c */
[----:B------:R-:W-:Y:S04]  /*2c70*/  STG.E desc[UR12][R26.64+0x608], R10 ;  /* 0x0006080a1a007986 */ /* 0x000fe8000c10190c */
[----:B------:R-:W-:Y:S01]  /*2c80*/  STG.E desc[UR12][R26.64+0x60c], R29 ;  /* 0x00060c1d1a007986 */ /* 0x000fe2000c10190c */
[----:B------:R-:W-:-:S04]  /*2c90*/  UIADD3 UR4, UPT, UPT, UR4, 0x1, URZ ;  /* 0x0000000104047890 */ /* 0x000fc8000fffe0ff */
[----:B------:R-:W-:Y:S01]  /*2ca0*/  UISETP.NE.AND UP0, UPT, UR4, 0xf, UPT ;  /* 0x0000000f0400788c */ /* 0x000fe2000bf05270 */
[----:B------:R-:W-:Y:S02]  /*2cb0*/  IADD3 R23, PT, PT, R23, 0xf00, RZ ;  /* 0x00000f0017177810 */ /* 0x000fe40007ffe0ff */
[----:B0-----:R-:W-:Y:S01]  /*2cc0*/  IADD3 R22, PT, PT, R22, 0x50, RZ ;  /* 0x0000005016167810 */ /* 0x001fe20007ffe0ff */
[----:B--2---:R-:W-:Y:S01]  /*2cd0*/  FADD R9, R20, R4 ;  /* 0x0000000414097221 */ /* 0x004fe20000000000 */
[C---:B------:R-:W-:Y:S01]  /*2ce0*/  FADD R5, R3.reuse, R5 ;  /* 0x0000000503057221 */ /* 0x040fe20000000000 */
[----:B------:R-:W-:Y:S01]  /*2cf0*/  FADD R11, R0, R6 ;  /* 0x00000006000b7221 */ /* 0x000fe20000000000 */
[----:B------:R-:W-:Y:S02]  /*2d00*/  FADD R7, R2, R7 ;  /* 0x0000000702077221 */ /* 0x000fe40000000000 */
[----:B------:R0:W-:Y:S04]  /*2d10*/  STG.E desc[UR12][R26.64+0x38a00], R9 ;  /* 0x038a00091a007986 */ /* 0x0001e8000c10190c */
[----:B------:R1:W-:Y:S01]  /*2d20*/  STG.E desc[UR12][R26.64+0x38a04], R5 ;  /* 0x038a04051a007986 */ /* 0x0003e2000c10190c */
[----:B---3--:R-:W-:Y:S01]  /*2d30*/  FADD R12, R20, R12 ;  /* 0x0000000c140c7221 */ /* 0x008fe20000000000 */
[C---:B------:R-:W-:Y:S01]  /*2d40*/  FADD R13, R3.reuse, R13 ;  /* 0x0000000d030d7221 */ /* 0x040fe20000000000 */
[----:B------:R-:W-:Y:S01]  /*2d50*/  FADD R14, R0, R14 ;  /* 0x0000000e000e7221 */ /* 0x000fe20000000000 */
[----:B------:R-:W-:Y:S01]  /*2d60*/  FADD R15, R2, R15 ;  /* 0x0000000f020f7221 */ /* 0x000fe20000000000 */
[----:B0-----:R-:W-:Y:S01]  /*2d70*/  FADD R9, R20, R16 ;  /* 0x0000001014097221 */ /* 0x001fe20000000000 */
[----:B------:R-:W-:Y:S01]  /*2d80*/  FADD R17, R3, R17 ;  /* 0x0000001103117221 */ /* 0x000fe20000000000 */
[----:B-1----:R-:W-:Y:S01]  /*2d90*/  FADD R5, R0, R18 ;  /* 0x0000001200057221 */ /* 0x002fe20000000000 */
[----:B------:R-:W-:Y:S01]  /*2da0*/  FADD R19, R2, R19 ;  /* 0x0000001302137221 */ /* 0x000fe20000000000 */
[----:B------:R0:W-:Y:S04]  /*2db0*/  STG.E desc[UR12][R26.64+0x38a08], R11 ;  /* 0x038a080b1a007986 */ /* 0x0001e8000c10190c */
        /* <DEDUP_REMOVED lines=8> */
[----:B------:R0:W-:Y:S01]  /*2e40*/  STG.E desc[UR12][R26.64+0x38c0c], R19 ;  /* 0x038c0c131a007986 */ /* 0x0001e2000c10190c */
[----:B------:R-:W-:Y:S05]  /*2e50*/  BRA.U UP0, `(.L_x_12) ;  /* 0xfffffff900807547 */ /* 0x000fea000b83ffff */
[----:B------:R-:W-:Y:S01]  /*2e60*/  IADD3 R22, PT, PT, R1, 0xe50, RZ ;  /* 0x00000e5001167810 */ /* 0x000fe20007ffe0ff */
[----:B------:R-:W-:-:S06]  /*2e70*/  UMOV UR4, URZ ;  /* 0x000000ff00047c82 */ /* 0x000fcc0008000000 */
.L_x_13:
[----:B01----:R-:W2:Y:S04]  /*2e80*/  LDL.128 R12, [R22+-0x9a0] ;  /* 0xfff66000160c7983 */ /* 0x003ea80000100c00 */
[----:B------:R-:W3:Y:S01]  /*2e90*/  LDL.128 R8, [R22+-0x40] ;  /* 0xffffc00016087983 */ /* 0x000ee20000100c00 */
[----:B------:R-:W-:-:S03]  /*2ea0*/  IMAD.WIDE.U32 R26, R21, 0x4, R24 ;  /* 0x00000004151a7825 */ /* 0x000fc600078e0018 */
[----:B------:R-:W4:Y:S04]  /*2eb0*/  LDL.128 R4, [R22+-0x30] ;  /* 0xffffd00016047983 */ /* 0x000f280000100c00 */
[----:B------:R-:W5:Y:S01]  /*2ec0*/  LDL.128 R16, [R22+-0x990] ;  /* 0xfff6700016107983 */ /* 0x000f620000100c00 */
[C---:B--2---:R-:W-:Y:S01]  /*2ed0*/  FADD R28, R3.reuse, R13 ;  /* 0x0000000d031c7221 */ /* 0x044fe20000000000 */
[----:B------:R-:W-:Y:S01]  /*2ee0*/  FADD R23, R20, R12 ;  /* 0x0000000c14177221 */ /* 0x000fe20000000000 */
[----:B------:R-:W-:Y:S01]  /*2ef0*/  FADD R13, R0, R14 ;  /* 0x0000000e000d7221 */ /* 0x000fe20000000000 */
[C---:B------:R-:W-:Y:S01]  /*2f00*/  FADD R15, R2.reuse, R15 ;  /* 0x0000000f020f7221 */ /* 0x040fe20000000000 */
[----:B---3--:R-:W-:Y:S01]  /*2f10*/  FADD R9, R3, R9 ;  /* 0x0000000903097221 */ /* 0x008fe20000000000 */
[----:B------:R-:W-:Y:S01]  /*2f20*/  FADD R11, R2, R11 ;  /* 0x0000000b020b7221 */ /* 0x000fe20000000000 */
[----:B------:R0:W-:Y:S01]  /*2f30*/  STG.E desc[UR12][R26.64+0x70800], R23 ;  /* 0x070800171a007986 */ /* 0x0001e2000c10190c */
[----:B------:R-:W-:-:S03]  /*2f40*/  FADD R29, R20, R8 ;  /* 0x00000008141d7221 */ /* 0x000fc60000000000 */
[----:B------:R-:W-:Y:S04]  /*2f50*/  STG.E desc[UR12][R26.64+0x70808], R13 ;  /* 0x0708080d1a007986 */ /* 0x000fe8000c10190c */
[----:B------:R1:W-:Y:S01]  /*2f60*/  STG.E desc[UR12][R26.64+0x7080c], R15 ;  /* 0x07080c0f1a007986 */ /* 0x0003e2000c10190c */
[----:B0-----:R-:W-:-:S03]  /*2f70*/  FADD R23, R0, R10 ;  /* 0x0000000a00177221 */ /* 0x001fc60000000000 */
[----:B------:R-:W-:Y:S04]  /*2f80*/  STG.E desc[UR12][R26.64+0xa8c04], R9 ;  /* 0x0a8c04091a007986 */ /* 0x000fe8000c10190c */
[----:B------:R0:W-:Y:S04]  /*2f90*/  STG.E desc[UR12][R26.64+0xa8c0c], R11 ;  /* 0x0a8c0c0b1a007986 */ /* 0x0001e8000c10190c */
[----:B-1----:R-:W2:Y:S04]  /*2fa0*/  LDL.128 R12, [R22+-0x980] ;  /* 0xfff68000160c7983 */ /* 0x002ea80000100c00 */
[----:B0-----:R-:W3:Y:S01]  /*2fb0*/  LDL.128 R8, [R22+-0x20] ;  /* 0xffffe00016087983 */ /* 0x001ee20000100c00 */
[C---:B----4-:R-:W-:Y:S01]  /*2fc0*/  FADD R5, R3.reuse, R5 ;  /* 0x0000000503057221 */ /* 0x050fe20000000000 */
[----:B-----5:R-:W-:Y:S01]  /*2fd0*/  FADD R17, R3, R17 ;  /* 0x0000001103117221 */ /* 0x020fe20000000000 */
[----:B------:R-:W-:Y:S01]  /*2fe0*/  FADD R19, R2, R19 ;  /* 0x0000001302137221 */ /* 0x000fe20000000000 */
[----:B------:R0:W-:Y:S01]  /*2ff0*/  STG.E desc[UR12][R26.64+0xa8c08], R23 ;  /* 0x0a8c08171a007986 */ /* 0x0001e2000c10190c */
[----:B------:R-:W-:Y:S01]  /*3000*/  FADD R6, R0, R6 ;  /* 0x0000000600067221 */ /* 0x000fe20000000000 */
[----:B------:R-:W-:-:S02]  /*3010*/  FADD R7, R2, R7 ;  /* 0x0000000702077221 */ /* 0x000fc40000000000 */
[----:B------:R1:W-:Y:S04]  /*3020*/  STG.E desc[UR12][R26.64+0xa8c00], R29 ;  /* 0x0a8c001d1a007986 */ /* 0x0003e8000c10190c */
[----:B------:R4:W-:Y:S01]  /*3030*/  STG.E desc[UR12][R26.64+0x70804], R28 ;  /* 0x0708041c1a007986 */ /* 0x0009e2000c10190c */
[----:B0-----:R-:W-:-:S03]  /*3040*/  FADD R23, R0, R18 ;  /* 0x0000001200177221 */ /* 0x001fc60000000000 */
[----:B------:R-:W-:Y:S01]  /*3050*/  STG.E desc[UR12][R26.64+0xa8e04], R5 ;  /* 0x0a8e04051a007986 */ /* 0x000fe2000c10190c */
[----:B-1----:R-:W-:-:S03]  /*3060*/  FADD R29, R20, R4 ;  /* 0x00000004141d7221 */ /* 0x002fc60000000000 */
[----:B------:R-:W-:Y:S01]  /*3070*/  STG.E desc[UR12][R26.64+0x70a04], R17 ;  /* 0x070a04111a007986 */ /* 0x000fe2000c10190c */
[----:B----4-:R-:W-:-:S03]  /*3080*/  FADD R28, R20, R16 ;  /* 0x00000010141c7221 */ /* 0x010fc60000000000 */
[----:B------:R-:W-:Y:S04]  /*3090*/  STG.E desc[UR12][R26.64+0x70a08], R23 ;  /* 0x070a08171a007986 */ /* 0x000fe8000c10190c */
[----:B------:R0:W-:Y:S04]  /*30a0*/  STG.E desc[UR12][R26.64+0x70a0c], R19 ;  /* 0x070a0c131a007986 */ /* 0x0001e8000c10190c */
[----:B------:R-:W-:Y:S04]  /*30b0*/  STG.E desc[UR12][R26.64+0xa8e08], R6 ;  /* 0x0a8e08061a007986 */ /* 0x000fe8000c10190c */
[----:B------:R-:W-:Y:S04]  /*30c0*/  STG.E desc[UR12][R26.64+0xa8e0c], R7 ;  /* 0x0a8e0c071a007986 */ /* 0x000fe8000c10190c */
[----:B0-----:R-:W4:Y:S04]  /*30d0*/  LDL.128 R16, [R22+-0x970] ;  /* 0xfff6900016107983 */ /* 0x001f280000100c00 */
[----:B------:R0:W-:Y:S04]  /*30e0*/  STG.E desc[UR12][R26.64+0x70a00], R28 ;  /* 0x070a001c1a007986 */ /* 0x0001e8000c10190c */
[----:B------:R1:W-:Y:S01]  /*30f0*/  STG.E desc[UR12][R26.64+0xa8e00], R29 ;  /* 0x0a8e001d1a007986 */ /* 0x0003e2000c10190c */
[----:B--2---:R-:W-:Y:S01]  /*3100*/  FADD R4, R0, R14 ;  /* 0x0000000e00047221 */ /* 0x004fe20000000000 */
[----:B------:R-:W-:Y:S01]  /*3110*/  FADD R5, R2, R15 ;  /* 0x0000000f02057221 */ /* 0x000fe20000000000 */
[C---:B0-----:R-:W-:Y:S01]  /*3120*/  FADD R28, R20.reuse, R12 ;  /* 0x0000000c141c7221 */ /* 0x041fe20000000000 */
[----:B---3--:R-:W-:Y:S01]  /*3130*/  FADD R23, R20, R8 ;  /* 0x0000000814177221 */ /* 0x008fe20000000000 */
[C---:B------:R-:W-:Y:S01]  /*3140*/  FADD R9, R3.reuse, R9 ;  /* 0x0000000903097221 */ /* 0x040fe20000000000 */
[----:B------:R-:W-:Y:S01]  /*3150*/  FADD R11, R2, R11 ;  /* 0x0000000b020b7221 */ /* 0x000fe20000000000 */
[----:B------:R-:W-:Y:S01]  /*3160*/  STG.E desc[UR12][R26.64+0x70c08], R4 ;  /* 0x070c08041a007986 */ /* 0x000fe2000c10190c */
[----:B-1----:R-:W-:-:S03]  /*3170*/  FADD R29, R3, R13 ;  /* 0x0000000d031d7221 */ /* 0x002fc60000000000 */
[----:B------:R0:W-:Y:S04]  /*3180*/  STG.E desc[UR12][R26.64+0x70c0c], R5 ;  /* 0x070c0c051a007986 */ /* 0x0001e8000c10190c */
[----:B------:R1:W-:Y:S04]  /*3190*/  STG.E desc[UR12][R26.64+0xa9000], R23 ;  /* 0x0a9000171a007986 */ /* 0x0003e8000c10190c */
[----:B------:R-:W-:Y:S04]  /*31a0*/  STG.E desc[UR12][R26.64+0xa9004], R9 ;  /* 0x0a9004091a007986 */ /* 0x000fe8000c10190c */
[----:B0-----:R-:W2:Y:S01]  /*31b0*/  LDL.128 R4, [R22+-0x960] ;  /* 0xfff6a00016047983 */ /* 0x001ea20000100c00 */
[----:B-1----:R-:W-:-:S03]  /*31c0*/  FADD R23, R0, R10 ;  /* 0x0000000a00177221 */ /* 0x002fc60000000000 */
[----:B------:R0:W-:Y:S04]  /*31d0*/  STG.E desc[UR12][R26.64+0xa900c], R11 ;  /* 0x0a900c0b1a007986 */ /* 0x0001e8000c10190c */
[----:B------:R-:W3:Y:S04]  /*31e0*/  LDL.128 R12, [R22+-0x10] ;  /* 0xfffff000160c7983 */ /* 0x000ee80000100c00 */
[----:B0-----:R0:W5:Y:S04]  /*31f0*/  LDL.128 R8, [R22] ;  /* 0x0000000016087983 */ /* 0x0011680000100c00 */
[----:B------:R1:W-:Y:S01]  /*3200*/  STG.E desc[UR12][R26.64+0x70c04], R29 ;  /* 0x070c041d1a007986 */ /* 0x0003e2000c10190c */
[----:B----4-:R-:W-:-:S03]  /*3210*/  FADD R18, R0, R18 ;  /* 0x0000001200127221 */ /* 0x010fc60000000000 */
[----:B------:R-:W-:Y:S01]  /*3220*/  STG.E desc[UR12][R26.64+0xa9008], R23 ;  /* 0x0a9008171a007986 */ /* 0x000fe2000c10190c */
[----:B-1----:R-:W-:-:S03]  /*3230*/  FADD R29, R20, R16 ;  /* 0x00000010141d7221 */ /* 0x002fc60000000000 */
[----:B------:R1:W-:Y:S01]  /*3240*/  STG.E desc[UR12][R26.64+0x70c00], R28 ;  /* 0x070c001c1a007986 */ /* 0x0003e2000c10190c */
[----:B------:R-:W-:-:S03]  /*3250*/  FADD R16, R3, R17 ;  /* 0x0000001103107221 */ /* 0x000fc60000000000 */
[----:B------:R4:W-:Y:S01]  /*3260*/  STG.E desc[UR12][R26.64+0x70e00], R29 ;  /* 0x070e001d1a007986 */ /* 0x0009e2000c10190c */
[----:B-1----:R-:W-:-:S03]  /*3270*/  FADD R28, R2, R19 ;  /* 0x00000013021c7221 */ /* 0x002fc60000000000 */
[----:B------:R1:W-:Y:S04]  /*3280*/  STG.E desc[UR12][R26.64+0x70e04], R16 ;  /* 0x070e04101a007986 */ /* 0x0003e8000c10190c */
[----:B------:R1:W-:Y:S04]  /*3290*/  STG.E desc[UR12][R26.64+0x70e08], R18 ;  /* 0x070e08121a007986 */ /* 0x0003e8000c10190c */
[----:B------:R1:W-:Y:S01]  /*32a0*/  STG.E desc[UR12][R26.64+0x70e0c], R28 ;  /* 0x070e0c1c1a007986 */ /* 0x0003e2000c10190c */
[----:B------:R-:W-:-:S04]  /*32b0*/  UIADD3 UR4, UPT, UPT, UR4, 0x1, URZ ;  /* 0x0000000104047890 */ /* 0x000fc8000fffe0ff */
[----:B------:R-:W-:Y:S01]  /*32c0*/  UISETP.NE.AND UP0, UPT, UR4, 0xf, UPT ;  /* 0x0000000f0400788c */ /* 0x000fe2000bf05270 */
[----:B------:R-:W-:Y:S02]  /*32d0*/  IADD3 R21, PT, PT, R21, 0xf00, RZ ;  /* 0x00000f0015157810 */ /* 0x000fe40007ffe0ff */
[----:B0-----:R-:W-:Y:S01]  /*32e0*/  IADD3 R22, PT, PT, R22, 0x50, RZ ;  /* 0x0000005016167810 */ /* 0x001fe20007ffe0ff */
[----:B--2---:R-:W-:Y:S01]  /*32f0*/  FADD R23, R20, R4 ;  /* 0x0000000414177221 */ /* 0x004fe20000000000 */
[C---:B----4-:R-:W-:Y:S01]  /*3300*/  FADD R29, R3.reuse, R5 ;  /* 0x00000005031d7221 */ /* 0x050fe20000000000 */
[----:B------:R-:W-:Y:S01]  /*3310*/  FADD R4, R2, R7 ;  /* 0x0000000702047221 */ /* 0x000fe20000000000 */
[----:B------:R-:W-:Y:S01]  /*3320*/  FADD R6, R0, R6 ;  /* 0x0000000600067221 */ /* 0x000fe20000000000 */
[----:B---3--:R-:W-:Y:S01]  /*3330*/  FADD R17, R20, R12 ;  /* 0x0000000c14117221 */ /* 0x008fe20000000000 */
[C---:B------:R-:W-:Y:S01]  /*3340*/  FADD R13, R3.reuse, R13 ;  /* 0x0000000d030d7221 */ /* 0x040fe20000000000 */
[----:B------:R-:W-:Y:S01]  /*3350*/  FADD R19, R0, R14 ;  /* 0x0000000e00137221 */ /* 0x000fe20000000000 */
[----:B------:R-:W-:Y:S01]  /*3360*/  FADD R15, R2, R15 ;  /* 0x0000000f020f7221 */ /* 0x000fe20000000000 */
[----:B-----5:R-:W-:Y:S01]  /*3370*/  FADD R5, R20, R8 ;  /* 0x0000000814057221 */ /* 0x020fe20000000000 */
[----:B------:R-:W-:Y:S01]  /*3380*/  FADD R9, R3, R9 ;  /* 0x0000000903097221 */ /* 0x000fe20000000000 */
[----:B------:R-:W-:Y:S01]  /*3390*/  FADD R7, R0, R10 ;  /* 0x0000000a00077221 */ /* 0x000fe20000000000 */
        /* <DEDUP_REMOVED lines=14> */
[----:B------:R-:W-:Y:S05]  /*3480*/  EXIT ;  /* 0x000000000000794d */ /* 0x000fea0003800000 */
.L_x_14:
[----:B------:R-:W-:-:S00]  /*3490*/  BRA `(.L_x_14) ;  /* 0xfffffffc00fc7947 */ /* 0x000fc0000383ffff */
[----:B------:R-:W-:-:S00]  /*34a0*/  NOP ;  /* 0x0000000000007918 */ /* 0x000fc00000000000 */
        /* <DEDUP_REMOVED lines=13> */
.L_x_15:


//--------------------- .nv.shared.my_kernel_kernel0 --------------------------
	.section	.nv.shared.my_kernel_kernel0,"aw",@nobits
	.sectionflags	@""
	.align	4
.nv.shared.my_kernel_kernel0:
	.zero		10248


//--------------------- .nv.shared.reserved.0     --------------------------
	.section	.nv.shared.reserved.0,"aw",@nobits
	.weak		__nv_reservedSMEM_offset_0_alias
	.size		__nv_reservedSMEM_offset_0_alias, 0, 64
	.other		__nv_reservedSMEM_offset_0_alias,@"STO_CUDA_RESERVED_SHARED STV_DEFAULT"
__nv_reservedSMEM_offset_0_alias:
	.zero		0
	.zero		64


//--------------------- .nv.constant0.my_kernel_kernel0 --------------------------
	.section	.nv.constant0.my_kernel_kernel0,"a",@progbits
	.sectionflags	@""
	.align	4
.nv.constant0.my_kernel_kernel0:
	.zero		928


//--------------------- SYMBOLS --------------------------

	.type		.nv.reservedSmem.offset0,@object
	.size		.nv.reservedSmem.offset0,0x4
	.type		.nv.reservedSmem.cap,@object
	.size		.nv.reservedSmem.cap,0x4
